	.target	sm_90a

	.elftype	@"ET_EXEC"


//--------------------- .note.nv.tkinfo           --------------------------
	.section	.note.nv.tkinfo,"",@"SHT_NOTE"
	.sectionflags	@"SHF_NOTE_NV_TKINFO"
	.tkinfo
        /*0018*/ 	.word	0x00000002
        /*0030*/ 	.string	""
        /*0030*/ 	.string	"ptxas"
        /*0030*/ 	.string	"Cuda compilation tools, release 13.0, V13.0.88"
        /*0030*/ 	.string	"Build cuda_13.0.r13.0/compiler.36424714_0"
        /*0030*/ 	.string	"-arch sm_90a -m 64 "



//--------------------- .note.nv.cuinfo           --------------------------
	.section	.note.nv.cuinfo,"",@"SHT_NOTE"
	.sectionflags	@"SHF_NOTE_NV_CUINFO"
        /*0018*/ 	.short	0x0002
        /*001a*/ 	.short	0x005a
        /*001c*/ 	.short	0x0082
	.zero		2


//--------------------- .nv.info                  --------------------------
	.section	.nv.info,"",@"SHT_CUDA_INFO"
	.align	4


	//----- nvinfo : EIATTR_REGCOUNT
	.align		4
        /*0000*/ 	.byte	0x04, 0x2f
        /*0002*/ 	.short	(.L_12 - .L_11)
	.align		4
.L_11:
        /*0004*/ 	.word	index@(_ZN7cutlass6KernelINS_4gemm6kernel13TrmmUniversalINS1_11threadblock13MmaMultistageINS1_9GemmShapeILi64ELi64ELi16EEENS_9transform11threadblock44PredicatedTileAccessIteratorTriangularMatrixINS_11MatrixShapeILi64ELi16EEEdNS_6layout8RowMajorELi1ENS8_29PitchLinearWarpRakedThreadMapINS_16PitchLinearShapeILi16ELi64EEELi128ENSG_ILi16ELi2EEELi1EEELNS_8SideModeE1ELNS_8FillModeE0ELNS_8DiagTypeE3ENS_5ArrayIdLi1ELb1EEEEENS9_25RegularTileAccessIteratorISC_dNSD_40RowMajorTensorOpMultiplicand64bCrosswiseELi1ESJ_Li8EEELNS_4arch14CacheOperation4KindE0ENSA_INSB_ILi16ELi64EEEdSE_Li0ENS8_31PitchLinearWarpStripedThreadMapINSG_ILi64ELi16EEELi128ESI_Li1EEELSK_1ELSL_1ELSM_0ESO_EENSQ_ISW_dNSD_40RowMajorTensorOpMultiplicandCongruous64bELi0ESZ_Li8EEELSV_0EdSE_NS4_9MmaPolicyINS1_4warp11MmaTensorOpINS6_ILi32ELi32ELi16EEEdSR_dS11_dSE_NS14_17MmaTensorOpPolicyINST_3MmaINS6_ILi8ELi8ELi4EEELi32EdSE_dNSD_11ColumnMajorEdSE_NST_13OpMultiplyAddEEENSB_ILi1ELi1EEEEELi1ELb0EbEENSB_ILi0ELi0EEES1G_Li1EEELi3ELNS1_23SharedMemoryClearOptionE1EbEENS_8epilogue11threadblock8EpilogueIS7_S1F_Li1ENS1L_22PredicatedTileIteratorINS1L_26OutputTileOptimalThreadMapINS1L_15OutputTileShapeILi64ELi8ELi2ELi1ELi1EEENS1P_ILi1ELi4ELi1ELi1ELi4EEELi128ELi1ELi64EEEdLb0ENSD_9NoPermuteELb1EEENS1K_4warp24FragmentIteratorTensorOpIS16_S19_dNSN_IdLi2ELb1EEESE_EENS1V_20TileIteratorTensorOpIS16_S19_dSE_EENS1L_18SharedLoadIteratorINS1S_18CompactedThreadMapEdLi8EEENS1K_6thread17LinearCombinationIdLi1EddLNS24_9ScaleType4KindE0ELNS_15FloatRoundStyleE2EdEENSB_ILi0ELi4EEELi1ELi1EEENS4_30GemmIdentityThreadblockSwizzleILi1EEELSK_1ELSL_1ELSM_0EEEEEvNT_6ParamsE)
        /*0008*/ 	.word	0x0000008c


	//----- nvinfo : EIATTR_FRAME_SIZE
	.align		4
.L_12:
        /*000c*/ 	.byte	0x04, 0x11
        /*000e*/ 	.short	(.L_14 - .L_13)
	.align		4
.L_13:
        /*0010*/ 	.word	index@(_ZN7cutlass6KernelINS_4gemm6kernel13TrmmUniversalINS1_11threadblock13MmaMultistageINS1_9GemmShapeILi64ELi64ELi16EEENS_9transform11threadblock44PredicatedTileAccessIteratorTriangularMatrixINS_11MatrixShapeILi64ELi16EEEdNS_6layout8RowMajorELi1ENS8_29PitchLinearWarpRakedThreadMapINS_16PitchLinearShapeILi16ELi64EEELi128ENSG_ILi16ELi2EEELi1EEELNS_8SideModeE1ELNS_8FillModeE0ELNS_8DiagTypeE3ENS_5ArrayIdLi1ELb1EEEEENS9_25RegularTileAccessIteratorISC_dNSD_40RowMajorTensorOpMultiplicand64bCrosswiseELi1ESJ_Li8EEELNS_4arch14CacheOperation4KindE0ENSA_INSB_ILi16ELi64EEEdSE_Li0ENS8_31PitchLinearWarpStripedThreadMapINSG_ILi64ELi16EEELi128ESI_Li1EEELSK_1ELSL_1ELSM_0ESO_EENSQ_ISW_dNSD_40RowMajorTensorOpMultiplicandCongruous64bELi0ESZ_Li8EEELSV_0EdSE_NS4_9MmaPolicyINS1_4warp11MmaTensorOpINS6_ILi32ELi32ELi16EEEdSR_dS11_dSE_NS14_17MmaTensorOpPolicyINST_3MmaINS6_ILi8ELi8ELi4EEELi32EdSE_dNSD_11ColumnMajorEdSE_NST_13OpMultiplyAddEEENSB_ILi1ELi1EEEEELi1ELb0EbEENSB_ILi0ELi0EEES1G_Li1EEELi3ELNS1_23SharedMemoryClearOptionE1EbEENS_8epilogue11threadblock8EpilogueIS7_S1F_Li1ENS1L_22PredicatedTileIteratorINS1L_26OutputTileOptimalThreadMapINS1L_15OutputTileShapeILi64ELi8ELi2ELi1ELi1EEENS1P_ILi1ELi4ELi1ELi1ELi4EEELi128ELi1ELi64EEEdLb0ENSD_9NoPermuteELb1EEENS1K_4warp24FragmentIteratorTensorOpIS16_S19_dNSN_IdLi2ELb1EEESE_EENS1V_20TileIteratorTensorOpIS16_S19_dSE_EENS1L_18SharedLoadIteratorINS1S_18CompactedThreadMapEdLi8EEENS1K_6thread17LinearCombinationIdLi1EddLNS24_9ScaleType4KindE0ELNS_15FloatRoundStyleE2EdEENSB_ILi0ELi4EEELi1ELi1EEENS4_30GemmIdentityThreadblockSwizzleILi1EEELSK_1ELSL_1ELSM_0EEEEEvNT_6ParamsE)
        /*0014*/ 	.word	0x00000000


	//----- nvinfo : EIATTR_MIN_STACK_SIZE
	.align		4
.L_14:
        /*0018*/ 	.byte	0x04, 0x12
        /*001a*/ 	.short	(.L_16 - .L_15)
	.align		4
.L_15:
        /*001c*/ 	.word	index@(_ZN7cutlass6KernelINS_4gemm6kernel13TrmmUniversalINS1_11threadblock13MmaMultistageINS1_9GemmShapeILi64ELi64ELi16EEENS_9transform11threadblock44PredicatedTileAccessIteratorTriangularMatrixINS_11MatrixShapeILi64ELi16EEEdNS_6layout8RowMajorELi1ENS8_29PitchLinearWarpRakedThreadMapINS_16PitchLinearShapeILi16ELi64EEELi128ENSG_ILi16ELi2EEELi1EEELNS_8SideModeE1ELNS_8FillModeE0ELNS_8DiagTypeE3ENS_5ArrayIdLi1ELb1EEEEENS9_25RegularTileAccessIteratorISC_dNSD_40RowMajorTensorOpMultiplicand64bCrosswiseELi1ESJ_Li8EEELNS_4arch14CacheOperation4KindE0ENSA_INSB_ILi16ELi64EEEdSE_Li0ENS8_31PitchLinearWarpStripedThreadMapINSG_ILi64ELi16EEELi128ESI_Li1EEELSK_1ELSL_1ELSM_0ESO_EENSQ_ISW_dNSD_40RowMajorTensorOpMultiplicandCongruous64bELi0ESZ_Li8EEELSV_0EdSE_NS4_9MmaPolicyINS1_4warp11MmaTensorOpINS6_ILi32ELi32ELi16EEEdSR_dS11_dSE_NS14_17MmaTensorOpPolicyINST_3MmaINS6_ILi8ELi8ELi4EEELi32EdSE_dNSD_11ColumnMajorEdSE_NST_13OpMultiplyAddEEENSB_ILi1ELi1EEEEELi1ELb0EbEENSB_ILi0ELi0EEES1G_Li1EEELi3ELNS1_23SharedMemoryClearOptionE1EbEENS_8epilogue11threadblock8EpilogueIS7_S1F_Li1ENS1L_22PredicatedTileIteratorINS1L_26OutputTileOptimalThreadMapINS1L_15OutputTileShapeILi64ELi8ELi2ELi1ELi1EEENS1P_ILi1ELi4ELi1ELi1ELi4EEELi128ELi1ELi64EEEdLb0ENSD_9NoPermuteELb1EEENS1K_4warp24FragmentIteratorTensorOpIS16_S19_dNSN_IdLi2ELb1EEESE_EENS1V_20TileIteratorTensorOpIS16_S19_dSE_EENS1L_18SharedLoadIteratorINS1S_18CompactedThreadMapEdLi8EEENS1K_6thread17LinearCombinationIdLi1EddLNS24_9ScaleType4KindE0ELNS_15FloatRoundStyleE2EdEENSB_ILi0ELi4EEELi1ELi1EEENS4_30GemmIdentityThreadblockSwizzleILi1EEELSK_1ELSL_1ELSM_0EEEEEvNT_6ParamsE)
        /*0020*/ 	.word	0x00000000
.L_16:


//--------------------- .nv.compat                --------------------------
	.section	.nv.compat,"",@"SHT_CUDA_COMPAT_INFO"
	.align	4
        /*0000*/ 	.byte	0x02, 0x09, 0x01, 0x00, 0x02, 0x02, 0x01, 0x00, 0x02, 0x05, 0x05, 0x00, 0x03, 0x07, 0x01, 0x01
        /*0010*/ 	.byte	0x02, 0x03, 0x00, 0x00, 0x02, 0x06, 0x01, 0x00, 0x04, 0x0b, 0x08, 0x00, 0x00, 0x00, 0x00, 0x00
        /*0020*/ 	.byte	0x00, 0x00, 0x00, 0x00


//--------------------- .nv.info._ZN7cutlass6KernelINS_4gemm6kernel13TrmmUniversalINS1_11threadblock13MmaMultistageINS1_9GemmShapeILi64ELi64ELi16EEENS_9transform11threadblock44PredicatedTileAccessIteratorTriangularMatrixINS_11MatrixShapeILi64ELi16EEEdNS_6layout8RowMajorELi1ENS8_29PitchLinearWarpRakedThreadMapINS_16PitchLinearShapeILi16ELi64EEELi128ENSG_ILi16ELi2EEELi1EEELNS_8SideModeE1ELNS_8FillModeE0ELNS_8DiagTypeE3ENS_5ArrayIdLi1ELb1EEEEENS9_25RegularTileAccessIteratorISC_dNSD_40RowMajorTensorOpMultiplicand64bCrosswiseELi1ESJ_Li8EEELNS_4arch14CacheOperation4KindE0ENSA_INSB_ILi16ELi64EEEdSE_Li0ENS8_31PitchLinearWarpStripedThreadMapINSG_ILi64ELi16EEELi128ESI_Li1EEELSK_1ELSL_1ELSM_0ESO_EENSQ_ISW_dNSD_40RowMajorTensorOpMultiplicandCongruous64bELi0ESZ_Li8EEELSV_0EdSE_NS4_9MmaPolicyINS1_4warp11MmaTensorOpINS6_ILi32ELi32ELi16EEEdSR_dS11_dSE_NS14_17MmaTensorOpPolicyINST_3MmaINS6_ILi8ELi8ELi4EEELi32EdSE_dNSD_11ColumnMajorEdSE_NST_13OpMultiplyAddEEENSB_ILi1ELi1EEEEELi1ELb0EbEENSB_ILi0ELi0EEES1G_Li1EEELi3ELNS1_23SharedMemoryClearOptionE1EbEENS_8epilogue11threadblock8EpilogueIS7_S1F_Li1ENS1L_22PredicatedTileIteratorINS1L_26OutputTileOptimalThreadMapINS1L_15OutputTileShapeILi64ELi8ELi2ELi1ELi1EEENS1P_ILi1ELi4ELi1ELi1ELi4EEELi128ELi1ELi64EEEdLb0ENSD_9NoPermuteELb1EEENS1K_4warp24FragmentIteratorTensorOpIS16_S19_dNSN_IdLi2ELb1EEESE_EENS1V_20TileIteratorTensorOpIS16_S19_dSE_EENS1L_18SharedLoadIteratorINS1S_18CompactedThreadMapEdLi8EEENS1K_6thread17LinearCombinationIdLi1EddLNS24_9ScaleType4KindE0ELNS_15FloatRoundStyleE2EdEENSB_ILi0ELi4EEELi1ELi1EEENS4_30GemmIdentityThreadblockSwizzleILi1EEELSK_1ELSL_1ELSM_0EEEEEvNT_6ParamsE --------------------------
	.section	.nv.info._ZN7cutlass6KernelINS_4gemm6kernel13TrmmUniversalINS1_11threadblock13MmaMultistageINS1_9GemmShapeILi64ELi64ELi16EEENS_9transform11threadblock44PredicatedTileAccessIteratorTriangularMatrixINS_11MatrixShapeILi64ELi16EEEdNS_6layout8RowMajorELi1ENS8_29PitchLinearWarpRakedThreadMapINS_16PitchLinearShapeILi16ELi64EEELi128ENSG_ILi16ELi2EEELi1EEELNS_8SideModeE1ELNS_8FillModeE0ELNS_8DiagTypeE3ENS_5ArrayIdLi1ELb1EEEEENS9_25RegularTileAccessIteratorISC_dNSD_40RowMajorTensorOpMultiplicand64bCrosswiseELi1ESJ_Li8EEELNS_4arch14CacheOperation4KindE0ENSA_INSB_ILi16ELi64EEEdSE_Li0ENS8_31PitchLinearWarpStripedThreadMapINSG_ILi64ELi16EEELi128ESI_Li1EEELSK_1ELSL_1ELSM_0ESO_EENSQ_ISW_dNSD_40RowMajorTensorOpMultiplicandCongruous64bELi0ESZ_Li8EEELSV_0EdSE_NS4_9MmaPolicyINS1_4warp11MmaTensorOpINS6_ILi32ELi32ELi16EEEdSR_dS11_dSE_NS14_17MmaTensorOpPolicyINST_3MmaINS6_ILi8ELi8ELi4EEELi32EdSE_dNSD_11ColumnMajorEdSE_NST_13OpMultiplyAddEEENSB_ILi1ELi1EEEEELi1ELb0EbEENSB_ILi0ELi0EEES1G_Li1EEELi3ELNS1_23SharedMemoryClearOptionE1EbEENS_8epilogue11threadblock8EpilogueIS7_S1F_Li1ENS1L_22PredicatedTileIteratorINS1L_26OutputTileOptimalThreadMapINS1L_15OutputTileShapeILi64ELi8ELi2ELi1ELi1EEENS1P_ILi1ELi4ELi1ELi1ELi4EEELi128ELi1ELi64EEEdLb0ENSD_9NoPermuteELb1EEENS1K_4warp24FragmentIteratorTensorOpIS16_S19_dNSN_IdLi2ELb1EEESE_EENS1V_20TileIteratorTensorOpIS16_S19_dSE_EENS1L_18SharedLoadIteratorINS1S_18CompactedThreadMapEdLi8EEENS1K_6thread17LinearCombinationIdLi1EddLNS24_9ScaleType4KindE0ELNS_15FloatRoundStyleE2EdEENSB_ILi0ELi4EEELi1ELi1EEENS4_30GemmIdentityThreadblockSwizzleILi1EEELSK_1ELSL_1ELSM_0EEEEEvNT_6ParamsE,"",@"SHT_CUDA_INFO"
	.sectionflags	@""
	.align	4


	//----- nvinfo : EIATTR_CUDA_API_VERSION
	.align		4
        /*0000*/ 	.byte	0x04, 0x37
        /*0002*/ 	.short	(.L_18 - .L_17)
.L_17:
        /*0004*/ 	.word	0x00000082


	//----- nvinfo : EIATTR_KPARAM_INFO
	.align		4
.L_18:
        /*0008*/ 	.byte	0x04, 0x17
        /*000a*/ 	.short	(.L_20 - .L_19)
.L_19:
        /*000c*/ 	.word	0x00000000
        /*0010*/ 	.short	0x0000
        /*0012*/ 	.short	0x0000
        /*0014*/ 	.byte	0x00, 0xf0, 0xa1, 0x04


	//----- nvinfo : EIATTR_SPARSE_MMA_MASK
	.align		4
.L_20:
        /*0018*/ 	.byte	0x03, 0x50
        /*001a*/ 	.short	0x0000


	//----- nvinfo : EIATTR_MAXREG_COUNT
	.align		4
        /*001c*/ 	.byte	0x03, 0x1b
        /*001e*/ 	.short	0x00ff


	//----- nvinfo : EIATTR_NUM_BARRIERS
	.align		4
        /*0020*/ 	.byte	0x02, 0x4c
        /*0022*/ 	.byte	0x01
	.zero		1


	//----- nvinfo : EIATTR_MERCURY_ISA_VERSION
	.align		4
        /*0024*/ 	.byte	0x03, 0x5f
        /*0026*/ 	.short	0x0101


	//----- nvinfo : EIATTR_COOP_GROUP_MASK_REGIDS
	.align		4
        /*0028*/ 	.byte	0x04, 0x29
        /*002a*/ 	.short	(.L_22 - .L_21)


	//   ....[0]....
.L_21:
        /*002c*/ 	.word	0xffffffff


	//----- nvinfo : EIATTR_COOP_GROUP_INSTR_OFFSETS
	.align		4
.L_22:
        /*0030*/ 	.byte	0x04, 0x28
        /*0032*/ 	.short	(.L_24 - .L_23)


	//   ....[0]....
.L_23:
        /*0034*/ 	.word	0x00002ee0


	//----- nvinfo : EIATTR_EXIT_INSTR_OFFSETS
	.align		4
.L_24:
        /*0038*/ 	.byte	0x04, 0x1c
        /*003a*/ 	.short	(.L_26 - .L_25)


	//   ....[0]....
.L_25:
        /*003c*/ 	.word	0x000000f0


	//   ....[1]....
        /*0040*/ 	.word	0x00007d50


	//   ....[2]....
        /*0044*/ 	.word	0x00007d80


	//   ....[3]....
        /*0048*/ 	.word	0x00007e10


	//   ....[4]....
        /*004c*/ 	.word	0x00007f70


	//----- nvinfo : EIATTR_CRS_STACK_SIZE
	.align		4
.L_26:
        /*0050*/ 	.byte	0x04, 0x1e
        /*0052*/ 	.short	(.L_28 - .L_27)
.L_27:
        /*0054*/ 	.word	0x00000000


	//----- nvinfo : EIATTR_CBANK_PARAM_SIZE
	.align		4
.L_28:
        /*0058*/ 	.byte	0x03, 0x19
        /*005a*/ 	.short	0x0128


	//----- nvinfo : EIATTR_PARAM_CBANK
	.align		4
        /*005c*/ 	.byte	0x04, 0x0a
        /*005e*/ 	.short	(.L_30 - .L_29)
	.align		4
.L_29:
        /*0060*/ 	.word	index@(.nv.constant0._ZN7cutlass6KernelINS_4gemm6kernel13TrmmUniversalINS1_11threadblock13MmaMultistageINS1_9GemmShapeILi64ELi64ELi16EEENS_9transform11threadblock44PredicatedTileAccessIteratorTriangularMatrixINS_11MatrixShapeILi64ELi16EEEdNS_6layout8RowMajorELi1ENS8_29PitchLinearWarpRakedThreadMapINS_16PitchLinearShapeILi16ELi64EEELi128ENSG_ILi16ELi2EEELi1EEELNS_8SideModeE1ELNS_8FillModeE0ELNS_8DiagTypeE3ENS_5ArrayIdLi1ELb1EEEEENS9_25RegularTileAccessIteratorISC_dNSD_40RowMajorTensorOpMultiplicand64bCrosswiseELi1ESJ_Li8EEELNS_4arch14CacheOperation4KindE0ENSA_INSB_ILi16ELi64EEEdSE_Li0ENS8_31PitchLinearWarpStripedThreadMapINSG_ILi64ELi16EEELi128ESI_Li1EEELSK_1ELSL_1ELSM_0ESO_EENSQ_ISW_dNSD_40RowMajorTensorOpMultiplicandCongruous64bELi0ESZ_Li8EEELSV_0EdSE_NS4_9MmaPolicyINS1_4warp11MmaTensorOpINS6_ILi32ELi32ELi16EEEdSR_dS11_dSE_NS14_17MmaTensorOpPolicyINST_3MmaINS6_ILi8ELi8ELi4EEELi32EdSE_dNSD_11ColumnMajorEdSE_NST_13OpMultiplyAddEEENSB_ILi1ELi1EEEEELi1ELb0EbEENSB_ILi0ELi0EEES1G_Li1EEELi3ELNS1_23SharedMemoryClearOptionE1EbEENS_8epilogue11threadblock8EpilogueIS7_S1F_Li1ENS1L_22PredicatedTileIteratorINS1L_26OutputTileOptimalThreadMapINS1L_15OutputTileShapeILi64ELi8ELi2ELi1ELi1EEENS1P_ILi1ELi4ELi1ELi1ELi4EEELi128ELi1ELi64EEEdLb0ENSD_9NoPermuteELb1EEENS1K_4warp24FragmentIteratorTensorOpIS16_S19_dNSN_IdLi2ELb1EEESE_EENS1V_20TileIteratorTensorOpIS16_S19_dSE_EENS1L_18SharedLoadIteratorINS1S_18CompactedThreadMapEdLi8EEENS1K_6thread17LinearCombinationIdLi1EddLNS24_9ScaleType4KindE0ELNS_15FloatRoundStyleE2EdEENSB_ILi0ELi4EEELi1ELi1EEENS4_30GemmIdentityThreadblockSwizzleILi1EEELSK_1ELSL_1ELSM_0EEEEEvNT_6ParamsE)
        /*0064*/ 	.short	0x0210
        /*0066*/ 	.short	0x0128


	//----- nvinfo : EIATTR_SW_WAR
	.align		4
.L_30:
        /*0068*/ 	.byte	0x04, 0x36
        /*006a*/ 	.short	(.L_32 - .L_31)
.L_31:
        /*006c*/ 	.word	0x00000008
.L_32:


//--------------------- .nv.callgraph             --------------------------
	.section	.nv.callgraph,"",@"SHT_CUDA_CALLGRAPH"
	.align	4
	.sectionentsize	8
	.align		4
        /*0000*/ 	.word	0x00000000
	.align		4
        /*0004*/ 	.word	0xffffffff
	.align		4
        /*0008*/ 	.word	0x00000000
	.align		4
        /*000c*/ 	.word	0xfffffffe
	.align		4
        /*0010*/ 	.word	0x00000000
	.align		4
        /*0014*/ 	.word	0xfffffffd
	.align		4
        /*0018*/ 	.word	0x00000000
	.align		4
        /*001c*/ 	.word	0xfffffffc


//--------------------- .nv.constant4             --------------------------
	.section	.nv.constant4,"a",@progbits
	.align	8
	.align		8
.nv.constant4:
        /*0000*/ 	.dword	_ZN39_INTERNAL_372a2af7_4_k_cu_9689c1bf_33704cuda3std3__45__cpo5beginE
	.align		8
        /*0008*/ 	.dword	_ZN39_INTERNAL_372a2af7_4_k_cu_9689c1bf_33704cuda3std3__45__cpo3endE
	.align		8
        /*0010*/ 	.dword	_ZN39_INTERNAL_372a2af7_4_k_cu_9689c1bf_33704cuda3std3__45__cpo6cbeginE
	.align		8
        /*0018*/ 	.dword	_ZN39_INTERNAL_372a2af7_4_k_cu_9689c1bf_33704cuda3std3__45__cpo4cendE
	.align		8
        /*0020*/ 	.dword	_ZN39_INTERNAL_372a2af7_4_k_cu_9689c1bf_33704cuda3std3__441_GLOBAL__N__372a2af7_4_k_cu_9689c1bf_33706ignoreE
	.align		8
        /*0028*/ 	.dword	_ZN39_INTERNAL_372a2af7_4_k_cu_9689c1bf_33704cuda3std3__419piecewise_constructE
	.align		8
        /*0030*/ 	.dword	_ZN39_INTERNAL_372a2af7_4_k_cu_9689c1bf_33704cuda3std3__48in_placeE
	.align		8
        /*0038*/ 	.dword	_ZN39_INTERNAL_372a2af7_4_k_cu_9689c1bf_33704cuda3std6ranges3__45__cpo4swapE
	.align		8
        /*0040*/ 	.dword	_ZN39_INTERNAL_372a2af7_4_k_cu_9689c1bf_33704cuda3std6ranges3__45__cpo9iter_moveE
	.align		8
        /*0048*/ 	.dword	_ZN39_INTERNAL_372a2af7_4_k_cu_9689c1bf_33704cute7productE
	.align		8
        /*0050*/ 	.dword	_ZN39_INTERNAL_372a2af7_4_k_cu_9689c1bf_33704cute1_E


//--------------------- .text._ZN7cutlass6KernelINS_4gemm6kernel13TrmmUniversalINS1_11threadblock13MmaMultistageINS1_9GemmShapeILi64ELi64ELi16EEENS_9transform11threadblock44PredicatedTileAccessIteratorTriangularMatrixINS_11MatrixShapeILi64ELi16EEEdNS_6layout8RowMajorELi1ENS8_29PitchLinearWarpRakedThreadMapINS_16PitchLinearShapeILi16ELi64EEELi128ENSG_ILi16ELi2EEELi1EEELNS_8SideModeE1ELNS_8FillModeE0ELNS_8DiagTypeE3ENS_5ArrayIdLi1ELb1EEEEENS9_25RegularTileAccessIteratorISC_dNSD_40RowMajorTensorOpMultiplicand64bCrosswiseELi1ESJ_Li8EEELNS_4arch14CacheOperation4KindE0ENSA_INSB_ILi16ELi64EEEdSE_Li0ENS8_31PitchLinearWarpStripedThreadMapINSG_ILi64ELi16EEELi128ESI_Li1EEELSK_1ELSL_1ELSM_0ESO_EENSQ_ISW_dNSD_40RowMajorTensorOpMultiplicandCongruous64bELi0ESZ_Li8EEELSV_0EdSE_NS4_9MmaPolicyINS1_4warp11MmaTensorOpINS6_ILi32ELi32ELi16EEEdSR_dS11_dSE_NS14_17MmaTensorOpPolicyINST_3MmaINS6_ILi8ELi8ELi4EEELi32EdSE_dNSD_11ColumnMajorEdSE_NST_13OpMultiplyAddEEENSB_ILi1ELi1EEEEELi1ELb0EbEENSB_ILi0ELi0EEES1G_Li1EEELi3ELNS1_23SharedMemoryClearOptionE1EbEENS_8epilogue11threadblock8EpilogueIS7_S1F_Li1ENS1L_22PredicatedTileIteratorINS1L_26OutputTileOptimalThreadMapINS1L_15OutputTileShapeILi64ELi8ELi2ELi1ELi1EEENS1P_ILi1ELi4ELi1ELi1ELi4EEELi128ELi1ELi64EEEdLb0ENSD_9NoPermuteELb1EEENS1K_4warp24FragmentIteratorTensorOpIS16_S19_dNSN_IdLi2ELb1EEESE_EENS1V_20TileIteratorTensorOpIS16_S19_dSE_EENS1L_18SharedLoadIteratorINS1S_18CompactedThreadMapEdLi8EEENS1K_6thread17LinearCombinationIdLi1EddLNS24_9ScaleType4KindE0ELNS_15FloatRoundStyleE2EdEENSB_ILi0ELi4EEELi1ELi1EEENS4_30GemmIdentityThreadblockSwizzleILi1EEELSK_1ELSL_1ELSM_0EEEEEvNT_6ParamsE --------------------------
	.section	.text._ZN7cutlass6KernelINS_4gemm6kernel13TrmmUniversalINS1_11threadblock13MmaMultistageINS1_9GemmShapeILi64ELi64ELi16EEENS_9transform11threadblock44PredicatedTileAccessIteratorTriangularMatrixINS_11MatrixShapeILi64ELi16EEEdNS_6layout8RowMajorELi1ENS8_29PitchLinearWarpRakedThreadMapINS_16PitchLinearShapeILi16ELi64EEELi128ENSG_ILi16ELi2EEELi1EEELNS_8SideModeE1ELNS_8FillModeE0ELNS_8DiagTypeE3ENS_5ArrayIdLi1ELb1EEEEENS9_25RegularTileAccessIteratorISC_dNSD_40RowMajorTensorOpMultiplicand64bCrosswiseELi1ESJ_Li8EEELNS_4arch14CacheOperation4KindE0ENSA_INSB_ILi16ELi64EEEdSE_Li0ENS8_31PitchLinearWarpStripedThreadMapINSG_ILi64ELi16EEELi128ESI_Li1EEELSK_1ELSL_1ELSM_0ESO_EENSQ_ISW_dNSD_40RowMajorTensorOpMultiplicandCongruous64bELi0ESZ_Li8EEELSV_0EdSE_NS4_9MmaPolicyINS1_4warp11MmaTensorOpINS6_ILi32ELi32ELi16EEEdSR_dS11_dSE_NS14_17MmaTensorOpPolicyINST_3MmaINS6_ILi8ELi8ELi4EEELi32EdSE_dNSD_11ColumnMajorEdSE_NST_13OpMultiplyAddEEENSB_ILi1ELi1EEEEELi1ELb0EbEENSB_ILi0ELi0EEES1G_Li1EEELi3ELNS1_23SharedMemoryClearOptionE1EbEENS_8epilogue11threadblock8EpilogueIS7_S1F_Li1ENS1L_22PredicatedTileIteratorINS1L_26OutputTileOptimalThreadMapINS1L_15OutputTileShapeILi64ELi8ELi2ELi1ELi1EEENS1P_ILi1ELi4ELi1ELi1ELi4EEELi128ELi1ELi64EEEdLb0ENSD_9NoPermuteELb1EEENS1K_4warp24FragmentIteratorTensorOpIS16_S19_dNSN_IdLi2ELb1EEESE_EENS1V_20TileIteratorTensorOpIS16_S19_dSE_EENS1L_18SharedLoadIteratorINS1S_18CompactedThreadMapEdLi8EEENS1K_6thread17LinearCombinationIdLi1EddLNS24_9ScaleType4KindE0ELNS_15FloatRoundStyleE2EdEENSB_ILi0ELi4EEELi1ELi1EEENS4_30GemmIdentityThreadblockSwizzleILi1EEELSK_1ELSL_1ELSM_0EEEEEvNT_6ParamsE,"ax",@progbits
	.align	128
.text._ZN7cutlass6KernelINS_4gemm6kernel13TrmmUniversalINS1_11threadblock13MmaMultistageINS1_9GemmShapeILi64ELi64ELi16EEENS_9transform11threadblock44PredicatedTileAccessIteratorTriangularMatrixINS_11MatrixShapeILi64ELi16EEEdNS_6layout8RowMajorELi1ENS8_29PitchLinearWarpRakedThreadMapINS_16PitchLinearShapeILi16ELi64EEELi128ENSG_ILi16ELi2EEELi1EEELNS_8SideModeE1ELNS_8FillModeE0ELNS_8DiagTypeE3ENS_5ArrayIdLi1ELb1EEEEENS9_25RegularTileAccessIteratorISC_dNSD_40RowMajorTensorOpMultiplicand64bCrosswiseELi1ESJ_Li8EEELNS_4arch14CacheOperation4KindE0ENSA_INSB_ILi16ELi64EEEdSE_Li0ENS8_31PitchLinearWarpStripedThreadMapINSG_ILi64ELi16EEELi128ESI_Li1EEELSK_1ELSL_1ELSM_0ESO_EENSQ_ISW_dNSD_40RowMajorTensorOpMultiplicandCongruous64bELi0ESZ_Li8EEELSV_0EdSE_NS4_9MmaPolicyINS1_4warp11MmaTensorOpINS6_ILi32ELi32ELi16EEEdSR_dS11_dSE_NS14_17MmaTensorOpPolicyINST_3MmaINS6_ILi8ELi8ELi4EEELi32EdSE_dNSD_11ColumnMajorEdSE_NST_13OpMultiplyAddEEENSB_ILi1ELi1EEEEELi1ELb0EbEENSB_ILi0ELi0EEES1G_Li1EEELi3ELNS1_23SharedMemoryClearOptionE1EbEENS_8epilogue11threadblock8EpilogueIS7_S1F_Li1ENS1L_22PredicatedTileIteratorINS1L_26OutputTileOptimalThreadMapINS1L_15OutputTileShapeILi64ELi8ELi2ELi1ELi1EEENS1P_ILi1ELi4ELi1ELi1ELi4EEELi128ELi1ELi64EEEdLb0ENSD_9NoPermuteELb1EEENS1K_4warp24FragmentIteratorTensorOpIS16_S19_dNSN_IdLi2ELb1EEESE_EENS1V_20TileIteratorTensorOpIS16_S19_dSE_EENS1L_18SharedLoadIteratorINS1S_18CompactedThreadMapEdLi8EEENS1K_6thread17LinearCombinationIdLi1EddLNS24_9ScaleType4KindE0ELNS_15FloatRoundStyleE2EdEENSB_ILi0ELi4EEELi1ELi1EEENS4_30GemmIdentityThreadblockSwizzleILi1EEELSK_1ELSL_1ELSM_0EEEEEvNT_6ParamsE:
        .type           _ZN7cutlass6KernelINS_4gemm6kernel13TrmmUniversalINS1_11threadblock13MmaMultistageINS1_9GemmShapeILi64ELi64ELi16EEENS_9transform11threadblock44PredicatedTileAccessIteratorTriangularMatrixINS_11MatrixShapeILi64ELi16EEEdNS_6layout8RowMajorELi1ENS8_29PitchLinearWarpRakedThreadMapINS_16PitchLinearShapeILi16ELi64EEELi128ENSG_ILi16ELi2EEELi1EEELNS_8SideModeE1ELNS_8FillModeE0ELNS_8DiagTypeE3ENS_5ArrayIdLi1ELb1EEEEENS9_25RegularTileAccessIteratorISC_dNSD_40RowMajorTensorOpMultiplicand64bCrosswiseELi1ESJ_Li8EEELNS_4arch14CacheOperation4KindE0ENSA_INSB_ILi16ELi64EEEdSE_Li0ENS8_31PitchLinearWarpStripedThreadMapINSG_ILi64ELi16EEELi128ESI_Li1EEELSK_1ELSL_1ELSM_0ESO_EENSQ_ISW_dNSD_40RowMajorTensorOpMultiplicandCongruous64bELi0ESZ_Li8EEELSV_0EdSE_NS4_9MmaPolicyINS1_4warp11MmaTensorOpINS6_ILi32ELi32ELi16EEEdSR_dS11_dSE_NS14_17MmaTensorOpPolicyINST_3MmaINS6_ILi8ELi8ELi4EEELi32EdSE_dNSD_11ColumnMajorEdSE_NST_13OpMultiplyAddEEENSB_ILi1ELi1EEEEELi1ELb0EbEENSB_ILi0ELi0EEES1G_Li1EEELi3ELNS1_23SharedMemoryClearOptionE1EbEENS_8epilogue11threadblock8EpilogueIS7_S1F_Li1ENS1L_22PredicatedTileIteratorINS1L_26OutputTileOptimalThreadMapINS1L_15OutputTileShapeILi64ELi8ELi2ELi1ELi1EEENS1P_ILi1ELi4ELi1ELi1ELi4EEELi128ELi1ELi64EEEdLb0ENSD_9NoPermuteELb1EEENS1K_4warp24FragmentIteratorTensorOpIS16_S19_dNSN_IdLi2ELb1EEESE_EENS1V_20TileIteratorTensorOpIS16_S19_dSE_EENS1L_18SharedLoadIteratorINS1S_18CompactedThreadMapEdLi8EEENS1K_6thread17LinearCombinationIdLi1EddLNS24_9ScaleType4KindE0ELNS_15FloatRoundStyleE2EdEENSB_ILi0ELi4EEELi1ELi1EEENS4_30GemmIdentityThreadblockSwizzleILi1EEELSK_1ELSL_1ELSM_0EEEEEvNT_6ParamsE,@function
        .size           _ZN7cutlass6KernelINS_4gemm6kernel13TrmmUniversalINS1_11threadblock13MmaMultistageINS1_9GemmShapeILi64ELi64ELi16EEENS_9transform11threadblock44PredicatedTileAccessIteratorTriangularMatrixINS_11MatrixShapeILi64ELi16EEEdNS_6layout8RowMajorELi1ENS8_29PitchLinearWarpRakedThreadMapINS_16PitchLinearShapeILi16ELi64EEELi128ENSG_ILi16ELi2EEELi1EEELNS_8SideModeE1ELNS_8FillModeE0ELNS_8DiagTypeE3ENS_5ArrayIdLi1ELb1EEEEENS9_25RegularTileAccessIteratorISC_dNSD_40RowMajorTensorOpMultiplicand64bCrosswiseELi1ESJ_Li8EEELNS_4arch14CacheOperation4KindE0ENSA_INSB_ILi16ELi64EEEdSE_Li0ENS8_31PitchLinearWarpStripedThreadMapINSG_ILi64ELi16EEELi128ESI_Li1EEELSK_1ELSL_1ELSM_0ESO_EENSQ_ISW_dNSD_40RowMajorTensorOpMultiplicandCongruous64bELi0ESZ_Li8EEELSV_0EdSE_NS4_9MmaPolicyINS1_4warp11MmaTensorOpINS6_ILi32ELi32ELi16EEEdSR_dS11_dSE_NS14_17MmaTensorOpPolicyINST_3MmaINS6_ILi8ELi8ELi4EEELi32EdSE_dNSD_11ColumnMajorEdSE_NST_13OpMultiplyAddEEENSB_ILi1ELi1EEEEELi1ELb0EbEENSB_ILi0ELi0EEES1G_Li1EEELi3ELNS1_23SharedMemoryClearOptionE1EbEENS_8epilogue11threadblock8EpilogueIS7_S1F_Li1ENS1L_22PredicatedTileIteratorINS1L_26OutputTileOptimalThreadMapINS1L_15OutputTileShapeILi64ELi8ELi2ELi1ELi1EEENS1P_ILi1ELi4ELi1ELi1ELi4EEELi128ELi1ELi64EEEdLb0ENSD_9NoPermuteELb1EEENS1K_4warp24FragmentIteratorTensorOpIS16_S19_dNSN_IdLi2ELb1EEESE_EENS1V_20TileIteratorTensorOpIS16_S19_dSE_EENS1L_18SharedLoadIteratorINS1S_18CompactedThreadMapEdLi8EEENS1K_6thread17LinearCombinationIdLi1EddLNS24_9ScaleType4KindE0ELNS_15FloatRoundStyleE2EdEENSB_ILi0ELi4EEELi1ELi1EEENS4_30GemmIdentityThreadblockSwizzleILi1EEELSK_1ELSL_1ELSM_0EEEEEvNT_6ParamsE,(.L_x_83 - _ZN7cutlass6KernelINS_4gemm6kernel13TrmmUniversalINS1_11threadblock13MmaMultistageINS1_9GemmShapeILi64ELi64ELi16EEENS_9transform11threadblock44PredicatedTileAccessIteratorTriangularMatrixINS_11MatrixShapeILi64ELi16EEEdNS_6layout8RowMajorELi1ENS8_29PitchLinearWarpRakedThreadMapINS_16PitchLinearShapeILi16ELi64EEELi128ENSG_ILi16ELi2EEELi1EEELNS_8SideModeE1ELNS_8FillModeE0ELNS_8DiagTypeE3ENS_5ArrayIdLi1ELb1EEEEENS9_25RegularTileAccessIteratorISC_dNSD_40RowMajorTensorOpMultiplicand64bCrosswiseELi1ESJ_Li8EEELNS_4arch14CacheOperation4KindE0ENSA_INSB_ILi16ELi64EEEdSE_Li0ENS8_31PitchLinearWarpStripedThreadMapINSG_ILi64ELi16EEELi128ESI_Li1EEELSK_1ELSL_1ELSM_0ESO_EENSQ_ISW_dNSD_40RowMajorTensorOpMultiplicandCongruous64bELi0ESZ_Li8EEELSV_0EdSE_NS4_9MmaPolicyINS1_4warp11MmaTensorOpINS6_ILi32ELi32ELi16EEEdSR_dS11_dSE_NS14_17MmaTensorOpPolicyINST_3MmaINS6_ILi8ELi8ELi4EEELi32EdSE_dNSD_11ColumnMajorEdSE_NST_13OpMultiplyAddEEENSB_ILi1ELi1EEEEELi1ELb0EbEENSB_ILi0ELi0EEES1G_Li1EEELi3ELNS1_23SharedMemoryClearOptionE1EbEENS_8epilogue11threadblock8EpilogueIS7_S1F_Li1ENS1L_22PredicatedTileIteratorINS1L_26OutputTileOptimalThreadMapINS1L_15OutputTileShapeILi64ELi8ELi2ELi1ELi1EEENS1P_ILi1ELi4ELi1ELi1ELi4EEELi128ELi1ELi64EEEdLb0ENSD_9NoPermuteELb1EEENS1K_4warp24FragmentIteratorTensorOpIS16_S19_dNSN_IdLi2ELb1EEESE_EENS1V_20TileIteratorTensorOpIS16_S19_dSE_EENS1L_18SharedLoadIteratorINS1S_18CompactedThreadMapEdLi8EEENS1K_6thread17LinearCombinationIdLi1EddLNS24_9ScaleType4KindE0ELNS_15FloatRoundStyleE2EdEENSB_ILi0ELi4EEELi1ELi1EEENS4_30GemmIdentityThreadblockSwizzleILi1EEELSK_1ELSL_1ELSM_0EEEEEvNT_6ParamsE)
        .other          _ZN7cutlass6KernelINS_4gemm6kernel13TrmmUniversalINS1_11threadblock13MmaMultistageINS1_9GemmShapeILi64ELi64ELi16EEENS_9transform11threadblock44PredicatedTileAccessIteratorTriangularMatrixINS_11MatrixShapeILi64ELi16EEEdNS_6layout8RowMajorELi1ENS8_29PitchLinearWarpRakedThreadMapINS_16PitchLinearShapeILi16ELi64EEELi128ENSG_ILi16ELi2EEELi1EEELNS_8SideModeE1ELNS_8FillModeE0ELNS_8DiagTypeE3ENS_5ArrayIdLi1ELb1EEEEENS9_25RegularTileAccessIteratorISC_dNSD_40RowMajorTensorOpMultiplicand64bCrosswiseELi1ESJ_Li8EEELNS_4arch14CacheOperation4KindE0ENSA_INSB_ILi16ELi64EEEdSE_Li0ENS8_31PitchLinearWarpStripedThreadMapINSG_ILi64ELi16EEELi128ESI_Li1EEELSK_1ELSL_1ELSM_0ESO_EENSQ_ISW_dNSD_40RowMajorTensorOpMultiplicandCongruous64bELi0ESZ_Li8EEELSV_0EdSE_NS4_9MmaPolicyINS1_4warp11MmaTensorOpINS6_ILi32ELi32ELi16EEEdSR_dS11_dSE_NS14_17MmaTensorOpPolicyINST_3MmaINS6_ILi8ELi8ELi4EEELi32EdSE_dNSD_11ColumnMajorEdSE_NST_13OpMultiplyAddEEENSB_ILi1ELi1EEEEELi1ELb0EbEENSB_ILi0ELi0EEES1G_Li1EEELi3ELNS1_23SharedMemoryClearOptionE1EbEENS_8epilogue11threadblock8EpilogueIS7_S1F_Li1ENS1L_22PredicatedTileIteratorINS1L_26OutputTileOptimalThreadMapINS1L_15OutputTileShapeILi64ELi8ELi2ELi1ELi1EEENS1P_ILi1ELi4ELi1ELi1ELi4EEELi128ELi1ELi64EEEdLb0ENSD_9NoPermuteELb1EEENS1K_4warp24FragmentIteratorTensorOpIS16_S19_dNSN_IdLi2ELb1EEESE_EENS1V_20TileIteratorTensorOpIS16_S19_dSE_EENS1L_18SharedLoadIteratorINS1S_18CompactedThreadMapEdLi8EEENS1K_6thread17LinearCombinationIdLi1EddLNS24_9ScaleType4KindE0ELNS_15FloatRoundStyleE2EdEENSB_ILi0ELi4EEELi1ELi1EEENS4_30GemmIdentityThreadblockSwizzleILi1EEELSK_1ELSL_1ELSM_0EEEEEvNT_6ParamsE,@"STO_CUDA_ENTRY STV_DEFAULT"
_ZN7cutlass6KernelINS_4gemm6kernel13TrmmUniversalINS1_11threadblock13MmaMultistageINS1_9GemmShapeILi64ELi64ELi16EEENS_9transform11threadblock44PredicatedTileAccessIteratorTriangularMatrixINS_11MatrixShapeILi64ELi16EEEdNS_6layout8RowMajorELi1ENS8_29PitchLinearWarpRakedThreadMapINS_16PitchLinearShapeILi16ELi64EEELi128ENSG_ILi16ELi2EEELi1EEELNS_8SideModeE1ELNS_8FillModeE0ELNS_8DiagTypeE3ENS_5ArrayIdLi1ELb1EEEEENS9_25RegularTileAccessIteratorISC_dNSD_40RowMajorTensorOpMultiplicand64bCrosswiseELi1ESJ_Li8EEELNS_4arch14CacheOperation4KindE0ENSA_INSB_ILi16ELi64EEEdSE_Li0ENS8_31PitchLinearWarpStripedThreadMapINSG_ILi64ELi16EEELi128ESI_Li1EEELSK_1ELSL_1ELSM_0ESO_EENSQ_ISW_dNSD_40RowMajorTensorOpMultiplicandCongruous64bELi0ESZ_Li8EEELSV_0EdSE_NS4_9MmaPolicyINS1_4warp11MmaTensorOpINS6_ILi32ELi32ELi16EEEdSR_dS11_dSE_NS14_17MmaTensorOpPolicyINST_3MmaINS6_ILi8ELi8ELi4EEELi32EdSE_dNSD_11ColumnMajorEdSE_NST_13OpMultiplyAddEEENSB_ILi1ELi1EEEEELi1ELb0EbEENSB_ILi0ELi0EEES1G_Li1EEELi3ELNS1_23SharedMemoryClearOptionE1EbEENS_8epilogue11threadblock8EpilogueIS7_S1F_Li1ENS1L_22PredicatedTileIteratorINS1L_26OutputTileOptimalThreadMapINS1L_15OutputTileShapeILi64ELi8ELi2ELi1ELi1EEENS1P_ILi1ELi4ELi1ELi1ELi4EEELi128ELi1ELi64EEEdLb0ENSD_9NoPermuteELb1EEENS1K_4warp24FragmentIteratorTensorOpIS16_S19_dNSN_IdLi2ELb1EEESE_EENS1V_20TileIteratorTensorOpIS16_S19_dSE_EENS1L_18SharedLoadIteratorINS1S_18CompactedThreadMapEdLi8EEENS1K_6thread17LinearCombinationIdLi1EddLNS24_9ScaleType4KindE0ELNS_15FloatRoundStyleE2EdEENSB_ILi0ELi4EEELi1ELi1EEENS4_30GemmIdentityThreadblockSwizzleILi1EEELSK_1ELSL_1ELSM_0EEEEEvNT_6ParamsE:
[----:B------:R-:W-:Y:S08]  /*0000*/  LDC R1, c[0x0][0x28] ;  /* 0x00000a00ff017b82 */ /* 0x000ff00000000800 */
[----:B------:R-:W1:Y:S01]  /*0010*/  S2UR UR5, SR_CTAID.X ;  /* 0x00000000000579c3 */ /* 0x000e620000002500 */
[----:B------:R-:W-:Y:S01]  /*0020*/  ULDC UR20, c[0x0][0x228] ;  /* 0x00008a0000147ab9 */ /* 0x000fe20000000800 */
[----:B------:R-:W-:Y:S01]  /*0030*/  UMOV UR4, 0xffffffff ;  /* 0xffffffff00047882 */ /* 0x000fe20000000000 */
[----:B------:R-:W-:Y:S01]  /*0040*/  ULDC UR16, c[0x0][0x21c] ;  /* 0x0000870000107ab9 */ /* 0x000fe20000000800 */
[----:B------:R-:W-:-:S04]  /*0050*/  USHF.L.U32 UR4, UR4, UR20, URZ ;  /* 0x0000001404047299 */ /* 0x000fc8000800063f */
[----:B------:R-:W2:Y:S01]  /*0060*/  S2UR UR6, SR_CTAID.Y ;  /* 0x00000000000679c3 */ /* 0x000ea20000002600 */
[----:B-1----:R-:W-:Y:S02]  /*0070*/  ULOP3.LUT UR4, UR5, UR4, URZ, 0x30, !UPT ;  /* 0x0000000405047292 */ /* 0x002fe4000f8e303f */
[----:B--2---:R-:W-:Y:S02]  /*0080*/  USHF.L.U32 UR6, UR6, UR20, URZ ;  /* 0x0000001406067299 */ /* 0x004fe4000800063f */
[----:B------:R-:W-:Y:S02]  /*0090*/  USHF.R.S32.HI UR20, URZ, UR20, UR5 ;  /* 0x000000143f147299 */ /* 0x000fe40008011405 */
[----:B------:R-:W-:-:S03]  /*00a0*/  UIADD3 UR19, UR6, UR4, URZ ;  /* 0x0000000406137290 */ /* 0x000fc6000fffe03f */
[----:B------:R-:W-:Y:S02]  /*00b0*/  ULDC UR4, c[0x0][0x220] ;  /* 0x0000880000047ab9 */ /* 0x000fe40000000800 */
[----:B------:R-:W-:-:S04]  /*00c0*/  UISETP.GE.AND UP0, UPT, UR19, UR4, UPT ;  /* 0x000000041300728c */ /* 0x000fc8000bf06270 */
[----:B------:R-:W-:-:S06]  /*00d0*/  UISETP.GE.OR UP0, UPT, UR20, UR16, UP0 ;  /* 0x000000101400728c */ /* 0x000fcc0008706670 */
[----:B------:R-:W-:-:S13]  /*00e0*/  PLOP3.LUT P0, PT, PT, PT, UP0, 0x80, 0x0 ;  /* 0x000000000000781c */ /* 0x000fda0003f0f008 */
[----:B------:R-:W-:Y:S05]  /*00f0*/  @P0 EXIT ;  /* 0x000000000000094d */ /* 0x000fea0003800000 */
[----:B------:R-:W-:Y:S01]  /*0100*/  ULDC UR15, c[0x0][0x2f0] ;  /* 0x0000bc00000f7ab9 */ /* 0x000fe20000000800 */
[----:B------:R-:W-:Y:S01]  /*0110*/  ULDC.64 UR6, c[0x0][0x300] ;  /* 0x0000c00000067ab9 */ /* 0x000fe20000000a00 */
[----:B------:R-:W-:Y:S01]  /*0120*/  UISETP.GE.U32.AND UP0, UPT, UR15, 0x2, UPT ;  /* 0x000000020f00788c */ /* 0x000fe2000bf06070 */
[----:B------:R-:W1:Y:S01]  /*0130*/  S2UR UR17, SR_CTAID.Z ;  /* 0x00000000001179c3 */ /* 0x000e620000002700 */
[----:B------:R-:W-:Y:S01]  /*0140*/  ULDC.64 UR4, c[0x0][0x308] ;  /* 0x0000c20000047ab9 */ /* 0x000fe20000000a00 */
[----:B------:R-:W-:Y:S01]  /*0150*/  IMAD.U32 R4, RZ, RZ, UR6 ;  /* 0x00000006ff047e24 */ /* 0x000fe2000f8e00ff */
[----:B------:R-:W-:Y:S01]  /*0160*/  MOV R68, UR4 ;  /* 0x0000000400447c02 */ /* 0x000fe20008000f00 */
[----:B------:R-:W-:Y:S01]  /*0170*/  IMAD.U32 R5, RZ, RZ, UR7 ;  /* 0x00000007ff057e24 */ /* 0x000fe2000f8e00ff */
[----:B------:R-:W-:Y:S01]  /*0180*/  PLOP3.LUT P0, PT, PT, PT, UP0, 0x80, 0x0 ;  /* 0x000000000000781c */ /* 0x000fe20003f0f008 */
[----:B------:R-:W-:Y:S01]  /*0190*/  ULDC.64 UR24, c[0x0][0x208] ;  /* 0x0000820000187ab9 */ /* 0x000fe20000000a00 */
[----:B------:R-:W-:-:S11]  /*01a0*/  MOV R69, UR5 ;  /* 0x0000000500457c02 */ /* 0x000fd60008000f00 */
[----:B------:R-:W-:Y:S05]  /*01b0*/  @!P0 BRA `(.L_x_0) ;  /* 0x0000000000988947 */ /* 0x000fea0003800000 */
[----:B------:R-:W-:Y:S01]  /*01c0*/  UISETP.NE.AND UP0, UPT, UR15, 0x2, UPT ;  /* 0x000000020f00788c */ /* 0x000fe2000bf05270 */
[----:B------:R-:W-:-:S05]  /*01d0*/  ULDC UR18, c[0x0][0x218] ;  /* 0x0000860000127ab9 */ /* 0x000fca0000000800 */
[----:B------:R-:W-:-:S13]  /*01e0*/  PLOP3.LUT P0, PT, PT, PT, UP0, 0x80, 0x0 ;  /* 0x000000000000781c */ /* 0x000fda0003f0f008 */
[----:B------:R-:W-:Y:S05]  /*01f0*/  @!P0 BRA `(.L_x_1) ;  /* 0x00000000003c8947 */ /* 0x000fea0003800000 */
[----:B------:R-:W-:Y:S01]  /*0200*/  UISETP.NE.AND UP0, UPT, UR15, 0x3, UPT ;  /* 0x000000030f00788c */ /* 0x000fe2000bf05270 */
[----:B------:R-:W-:-:S05]  /*0210*/  UMOV UR6, URZ ;  /* 0x0000003f00067c82 */ /* 0x000fca0008000000 */
[----:B------:R-:W-:-:S13]  /*0220*/  PLOP3.LUT P0, PT, PT, PT, UP0, 0x80, 0x0 ;  /* 0x000000000000781c */ /* 0x000fda0003f0f008 */
[----:B------:R-:W-:Y:S05]  /*0230*/  @P0 BRA `(.L_x_2) ;  /* 0x0000000000940947 */ /* 0x000fea0003800000 */
[----:B------:R-:W-:Y:S01]  /*0240*/  ULDC.64 UR8, c[0x0][0x300] ;  /* 0x0000c00000087ab9 */ /* 0x000fe20000000a00 */
[----:B------:R-:W-:Y:S01]  /*0250*/  ULDC.64 UR4, c[0x0][0x308] ;  /* 0x0000c20000047ab9 */ /* 0x000fe20000000a00 */
[----:B-1----:R-:W-:Y:S02]  /*0260*/  UIMAD.WIDE UR8, UR17, 0x8, UR8 ;  /* 0x00000008110878a5 */ /* 0x002fe4000f8e0208 */
[----:B------:R-:W-:-:S04]  /*0270*/  UIMAD.WIDE UR4, UR17, 0x8, UR4 ;  /* 0x00000008110478a5 */ /* 0x000fc8000f8e0204 */
[----:B------:R-:W-:Y:S02]  /*0280*/  IMAD.U32 R4, RZ, RZ, UR8 ;  /* 0x00000008ff047e24 */ /* 0x000fe4000f8e00ff */
[----:B------:R-:W-:Y:S01]  /*0290*/  IMAD.U32 R5, RZ, RZ, UR9 ;  /* 0x00000009ff057e24 */ /* 0x000fe2000f8e00ff */
[----:B------:R-:W-:Y:S02]  /*02a0*/  MOV R68, UR4 ;  /* 0x0000000400447c02 */ /* 0x000fe40008000f00 */
[----:B------:R-:W-:-:S03]  /*02b0*/  MOV R69, UR5 ;  /* 0x0000000500457c02 */ /* 0x000fc60008000f00 */
[----:B------:R-:W4:Y:S04]  /*02c0*/  LDG.E.64 R4, desc[UR24][R4.64] ;  /* 0x0000001804047981 */ /* 0x000f28000c1e1b00 */
[----:B------:R-:W4:Y:S01]  /*02d0*/  LDG.E.64 R68, desc[UR24][R68.64] ;  /* 0x0000001844447981 */ /* 0x000f22000c1e1b00 */
[----:B------:R-:W-:Y:S05]  /*02e0*/  BRA `(.L_x_2) ;  /* 0x0000000000687947 */ /* 0x000fea0003800000 */
.L_x_1:
[----:B------:R-:W2:Y:S01]  /*02f0*/  LDC.64 R6, c[0x0][0x318] ;  /* 0x0000c600ff067b82 */ /* 0x000ea20000000a00 */
[----:B-1----:R-:W-:Y:S01]  /*0300*/  USHF.R.S32.HI UR4, URZ, 0x1f, UR17 ;  /* 0x0000001f3f047899 */ /* 0x002fe20008011411 */
[----:B------:R-:W-:-:S06]  /*0310*/  UMOV UR6, URZ ;  /* 0x0000003f00067c82 */ /* 0x000fcc0008000000 */
[----:B------:R-:W1:Y:S08]  /*0320*/  LDC.64 R2, c[0x0][0x320] ;  /* 0x0000c800ff027b82 */ /* 0x000e700000000a00 */
[----:B------:R-:W3:Y:S08]  /*0330*/  LDC.64 R4, c[0x0][0x300] ;  /* 0x0000c000ff047b82 */ /* 0x000ef00000000a00 */
[----:B------:R-:W4:Y:S01]  /*0340*/  LDC.64 R68, c[0x0][0x308] ;  /* 0x0000c200ff447b82 */ /* 0x000f220000000a00 */
[----:B--2---:R-:W-:-:S02]  /*0350*/  IMAD R10, R6, UR4, RZ ;  /* 0x00000004060a7c24 */ /* 0x004fc4000f8e02ff */
[----:B------:R-:W-:-:S04]  /*0360*/  IMAD.WIDE.U32 R12, R6, UR17, RZ ;  /* 0x00000011060c7c25 */ /* 0x000fc8000f8e00ff */
[----:B------:R-:W-:Y:S02]  /*0370*/  IMAD R7, R7, UR17, R10 ;  /* 0x0000001107077c24 */ /* 0x000fe4000f8e020a */
[C---:B-1----:R-:W-:Y:S02]  /*0380*/  IMAD R0, R2.reuse, UR4, RZ ;  /* 0x0000000402007c24 */ /* 0x042fe4000f8e02ff */
[----:B------:R-:W-:Y:S01]  /*0390*/  IMAD.WIDE.U32 R8, R2, UR17, RZ ;  /* 0x0000001102087c25 */ /* 0x000fe2000f8e00ff */
[----:B------:R-:W-:-:S03]  /*03a0*/  IADD3 R7, R13, R7, RZ ;  /* 0x000000070d077210 */ /* 0x000fc60007ffe0ff */
[----:B------:R-:W-:Y:S01]  /*03b0*/  IMAD R3, R3, UR17, R0 ;  /* 0x0000001103037c24 */ /* 0x000fe2000f8e0200 */
[----:B---3--:R-:W-:-:S04]  /*03c0*/  LEA R4, P1, R12, R4, 0x3 ;  /* 0x000000040c047211 */ /* 0x008fc800078218ff */
[----:B------:R-:W-:Y:S02]  /*03d0*/  IADD3 R3, R9, R3, RZ ;  /* 0x0000000309037210 */ /* 0x000fe40007ffe0ff */
[----:B------:R-:W-:Y:S02]  /*03e0*/  LEA.HI.X R5, R12, R5, R7, 0x3, P1 ;  /* 0x000000050c057211 */ /* 0x000fe400008f1c07 */
[----:B----4-:R-:W-:-:S04]  /*03f0*/  LEA R68, P0, R8, R68, 0x3 ;  /* 0x0000004408447211 */ /* 0x010fc800078018ff */
[----:B------:R-:W-:Y:S01]  /*0400*/  LEA.HI.X R69, R8, R69, R3, 0x3, P0 ;  /* 0x0000004508457211 */ /* 0x000fe200000f1c03 */
[----:B------:R-:W-:Y:S08]  /*0410*/  BRA `(.L_x_2) ;  /* 0x00000000001c7947 */ /* 0x000ff00003800000 */
.L_x_0:
[----:B-1----:R-:W-:Y:S01]  /*0420*/  UIADD3 UR5, UR17, 0x1, URZ ;  /* 0x0000000111057890 */ /* 0x002fe2000fffe03f */
[----:B------:R-:W-:Y:S01]  /*0430*/  ULDC UR4, c[0x0][0x224] ;  /* 0x0000890000047ab9 */ /* 0x000fe20000000800 */
[----:B------:R-:W-:Y:S02]  /*0440*/  ULDC UR6, c[0x0][0x2f8] ;  /* 0x0000be0000067ab9 */ /* 0x000fe40000000800 */
[----:B------:R-:W-:Y:S02]  /*0450*/  UISETP.GE.AND UP0, UPT, UR5, UR4, UPT ;  /* 0x000000040500728c */ /* 0x000fe4000bf06270 */
[----:B------:R-:W-:Y:S02]  /*0460*/  UIMAD UR18, UR5, UR6, URZ ;  /* 0x00000006051272a4 */ /* 0x000fe4000f8e023f */
[----:B------:R-:W-:-:S07]  /*0470*/  UIMAD UR6, UR17, UR6, URZ ;  /* 0x00000006110672a4 */ /* 0x000fce000f8e023f */
[----:B------:R-:W-:-:S05]  /*0480*/  @UP0 ULDC UR18, c[0x0][0x218] ;  /* 0x0000860000120ab9 */ /* 0x000fca0000000800 */
.L_x_2:
[----:B------:R-:W2:Y:S01]  /*0490*/  S2R R2, SR_TID.X ;  /* 0x0000000000027919 */ /* 0x000ea20000002100 */
[----:B------:R-:W-:Y:S01]  /*04a0*/  USHF.L.U32 UR4, UR19, 0x6, URZ ;  /* 0x0000000613047899 */ /* 0x000fe2000800063f */
[----:B------:R-:W-:Y:S01]  /*04b0*/  IMAD.U32 R6, RZ, RZ, UR20 ;  /* 0x00000014ff067e24 */ /* 0x000fe2000f8e00ff */
[----:B------:R-:W-:Y:S01]  /*04c0*/  UISETP.NE.AND UP0, UPT, UR19, URZ, UPT ;  /* 0x0000003f1300728c */ /* 0x000fe2000bf05270 */
[----:B------:R-:W-:Y:S01]  /*04d0*/  BAR.SYNC.DEFER_BLOCKING 0x0 ;  /* 0x0000000000007b1d */ /* 0x000fe20000010000 */
[----:B------:R-:W-:Y:S01]  /*04e0*/  USHF.L.U32 UR41, UR19, 0x2, URZ ;  /* 0x0000000213297899 */ /* 0x000fe2000800063f */
[----:B------:R-:W-:Y:S01]  /*04f0*/  CS2R R54, SRZ ;  /* 0x0000000000367805 */ /* 0x000fe2000001ff00 */
[----:B------:R-:W-:Y:S01]  /*0500*/  USEL UR30, UR4, URZ, UP0 ;  /* 0x0000003f041e7287 */ /* 0x000fe20008000000 */
[----:B------:R-:W-:Y:S01]  /*0510*/  CS2R R52, SRZ ;  /* 0x0000000000347805 */ /* 0x000fe2000001ff00 */
[----:B------:R-:W-:Y:S01]  /*0520*/  USEL UR41, UR41, URZ, UP0 ;  /* 0x0000003f29297287 */ /* 0x000fe20008000000 */
[----:B------:R-:W-:Y:S01]  /*0530*/  CS2R R50, SRZ ;  /* 0x0000000000327805 */ /* 0x000fe2000001ff00 */
[----:B------:R-:W-:Y:S01]  /*0540*/  UIADD3 UR30, UR30, UR6, URZ ;  /* 0x000000061e1e7290 */ /* 0x000fe2000fffe03f */
[----:B------:R-:W-:Y:S01]  /*0550*/  CS2R R48, SRZ ;  /* 0x0000000000307805 */ /* 0x000fe2000001ff00 */
[----:B------:R-:W-:Y:S01]  /*0560*/  ULDC.64 UR12, c[0x0][0x210] ;  /* 0x00008400000c7ab9 */ /* 0x000fe20000000a00 */
[----:B------:R-:W-:Y:S01]  /*0570*/  ULDC.U8 UR14, c[0x0][0x260] ;  /* 0x00009800000e7ab9 */ /* 0x000fe20000000000 */
[----:B------:R-:W-:Y:S01]  /*0580*/  UIADD3 UR6, UR18, 0xf, -UR6 ;  /* 0x0000000f12067890 */ /* 0x000fe2000fffe806 */
[----:B------:R-:W-:Y:S01]  /*0590*/  CS2R R58, SRZ ;  /* 0x00000000003a7805 */ /* 0x000fe2000001ff00 */
[----:B------:R-:W-:Y:S01]  /*05a0*/  ULDC.64 UR8, c[0x0][0x240] ;  /* 0x0000900000087ab9 */ /* 0x000fe20000000a00 */
[----:B------:R-:W-:Y:S01]  /*05b0*/  ULDC.64 UR10, c[0x0][0x268] ;  /* 0x00009a00000a7ab9 */ /* 0x000fe20000000a00 */
[----:B------:R-:W-:Y:S01]  /*05c0*/  USHF.R.S32.HI UR29, URZ, 0x1f, UR6 ;  /* 0x0000001f3f1d7899 */ /* 0x000fe20008011406 */
[----:B------:R-:W-:Y:S01]  /*05d0*/  CS2R R56, SRZ ;  /* 0x0000000000387805 */ /* 0x000fe2000001ff00 */
[----:B------:R-:W-:Y:S01]  /*05e0*/  UIADD3 UR21, UP1, UR8, UR8, URZ ;  /* 0x0000000808157290 */ /* 0x000fe2000ff3e03f */
[----:B------:R-:W-:Y:S01]  /*05f0*/  CS2R R46, SRZ ;  /* 0x00000000002e7805 */ /* 0x000fe2000001ff00 */
[----:B------:R-:W-:Y:S01]  /*0600*/  ULEA.HI UR29, UR29, UR6, URZ, 0x4 ;  /* 0x000000061d1d7291 */ /* 0x000fe2000f8f203f */
[----:B------:R-:W-:Y:S01]  /*0610*/  CS2R R44, SRZ ;  /* 0x00000000002c7805 */ /* 0x000fe2000001ff00 */
[----:B------:R-:W-:Y:S01]  /*0620*/  ULDC.64 UR22, c[0x0][0x250] ;  /* 0x0000940000167ab9 */ /* 0x000fe20000000a00 */
[----:B------:R-:W-:Y:S01]  /*0630*/  UMOV UR6, 0x400 ;  /* 0x0000040000067882 */ /* 0x000fe20000000000 */
[----:B------:R-:W-:-:S02]  /*0640*/  CS2R R62, SRZ ;  /* 0x00000000003e7805 */ /* 0x000fc4000001ff00 */
[----:B------:R-:W-:Y:S02]  /*0650*/  CS2R R60, SRZ ;  /* 0x00000000003c7805 */ /* 0x000fe4000001ff00 */
[----:B------:R-:W-:Y:S02]  /*0660*/  CS2R R42, SRZ ;  /* 0x00000000002a7805 */ /* 0x000fe4000001ff00 */
[----:B------:R-:W-:Y:S02]  /*0670*/  CS2R R40, SRZ ;  /* 0x0000000000287805 */ /* 0x000fe4000001ff00 */
[----:B------:R-:W-:Y:S02]  /*0680*/  CS2R R66, SRZ ;  /* 0x0000000000427805 */ /* 0x000fe4000001ff00 */
[----:B--2---:R-:W-:Y:S02]  /*0690*/  SHF.R.S32.HI R85, RZ, 0x1f, R2 ;  /* 0x0000001fff557819 */ /* 0x004fe40000011402 */
[----:B------:R-:W-:-:S02]  /*06a0*/  CS2R R64, SRZ ;  /* 0x0000000000407805 */ /* 0x000fc4000001ff00 */
[----:B------:R-:W-:Y:S02]  /*06b0*/  CS2R R38, SRZ ;  /* 0x0000000000267805 */ /* 0x000fe4000001ff00 */
[----:B------:R-:W-:Y:S02]  /*06c0*/  CS2R R36, SRZ ;  /* 0x0000000000247805 */ /* 0x000fe4000001ff00 */
[----:B------:R-:W-:Y:S02]  /*06d0*/  LEA.HI R85, R85, R2, RZ, 0x5 ;  /* 0x0000000255557211 */ /* 0x000fe400078f28ff */
[----:B------:R-:W-:Y:S02]  /*06e0*/  CS2R R34, SRZ ;  /* 0x0000000000227805 */ /* 0x000fe4000001ff00 */
[----:B------:R-:W-:Y:S02]  /*06f0*/  CS2R R32, SRZ ;  /* 0x0000000000207805 */ /* 0x000fe4000001ff00 */
[----:B------:R-:W-:-:S02]  /*0700*/  LOP3.LUT R3, R85, 0xffffffe0, RZ, 0xc0, !PT ;  /* 0xffffffe055037812 */ /* 0x000fc400078ec0ff */
[----:B------:R-:W-:-:S03]  /*0710*/  SHF.R.S32.HI R85, RZ, 0x5, R85 ;  /* 0x00000005ff557819 */ /* 0x000fc60000011455 */
[----:B------:R-:W-:-:S05]  /*0720*/  IMAD.IADD R3, R2, 0x1, -R3 ;  /* 0x0000000102037824 */ /* 0x000fca00078e0a03 */
[----:B------:R-:W-:-:S04]  /*0730*/  SHF.R.S32.HI R14, RZ, 0x1f, R3 ;  /* 0x0000001fff0e7819 */ /* 0x000fc80000011403 */
[----:B------:R-:W-:-:S04]  /*0740*/  LEA.HI R14, R14, R3, RZ, 0x4 ;  /* 0x000000030e0e7211 */ /* 0x000fc800078f20ff */
[----:B------:R-:W-:Y:S02]  /*0750*/  SHF.R.S32.HI R0, RZ, 0x4, R14 ;  /* 0x00000004ff007819 */ /* 0x000fe4000001140e */
[----:B------:R-:W-:-:S03]  /*0760*/  LOP3.LUT R14, R14, 0xfffffff0, RZ, 0xc0, !PT ;  /* 0xfffffff00e0e7812 */ /* 0x000fc600078ec0ff */
[----:B------:R-:W-:Y:S02]  /*0770*/  IMAD R29, R85, 0x10, R0 ;  /* 0x00000010551d7824 */ /* 0x000fe400078e0200 */
[----:B------:R-:W-:Y:S02]  /*0780*/  IMAD.IADD R14, R3, 0x1, -R14 ;  /* 0x00000001030e7824 */ /* 0x000fe400078e0a0e */
[--C-:B------:R-:W-:Y:S01]  /*0790*/  IMAD R17, R6, 0x40, R29.reuse ;  /* 0x0000004006117824 */ /* 0x100fe200078e021d */
[--C-:B------:R-:W-:Y:S01]  /*07a0*/  SHF.R.S32.HI R28, RZ, 0x1f, R29.reuse ;  /* 0x0000001fff1c7819 */ /* 0x100fe2000001141d */
[----:B------:R-:W-:Y:S02]  /*07b0*/  VIADD R86, R14, UR30 ;  /* 0x0000001e0e567c36 */ /* 0x000fe40008000000 */
[C---:B------:R-:W-:Y:S01]  /*07c0*/  VIADD R16, R17.reuse, 0x2 ;  /* 0x0000000211107836 */ /* 0x040fe20000000000 */
[C---:B------:R-:W-:Y:S01]  /*07d0*/  ISETP.GE.AND P0, PT, R17.reuse, UR12, PT ;  /* 0x0000000c11007c0c */ /* 0x040fe2000bf06270 */
[C---:B------:R-:W-:Y:S01]  /*07e0*/  VIADD R6, R17.reuse, 0x4 ;  /* 0x0000000411067836 */ /* 0x040fe20000000000 */
[----:B------:R-:W-:Y:S01]  /*07f0*/  SHF.R.S32.HI R87, RZ, 0x1f, R86 ;  /* 0x0000001fff577819 */ /* 0x000fe20000011456 */
[----:B------:R-:W-:Y:S01]  /*0800*/  VIADD R3, R17, 0x6 ;  /* 0x0000000611037836 */ /* 0x000fe20000000000 */
[----:B------:R-:W-:Y:S01]  /*0810*/  ISETP.GE.AND P1, PT, R16, UR12, PT ;  /* 0x0000000c10007c0c */ /* 0x000fe2000bf26270 */
[----:B------:R-:W-:Y:S01]  /*0820*/  IMAD R13, R85, -0xe, R29 ;  /* 0xfffffff2550d7824 */ /* 0x000fe200078e021d */
[----:B------:R-:W-:Y:S01]  /*0830*/  ISETP.GE.AND P2, PT, R6, UR12, PT ;  /* 0x0000000c06007c0c */ /* 0x000fe2000bf46270 */
[----:B------:R-:W-:Y:S01]  /*0840*/  VIADD R18, R14, UR4 ;  /* 0x000000040e127c36 */ /* 0x000fe20008000000 */
[----:B------:R-:W-:Y:S01]  /*0850*/  P2R R117, PR, RZ, 0x1 ;  /* 0x00000001ff757803 */ /* 0x000fe20000000000 */
[----:B------:R-:W-:Y:S01]  /*0860*/  ULDC UR4, c[0x0][0x264] ;  /* 0x0000990000047ab9 */ /* 0x000fe20000000800 */
[----:B------:R-:W-:Y:S01]  /*0870*/  ISETP.GE.AND P3, PT, R3, UR12, PT ;  /* 0x0000000c03007c0c */ /* 0x000fe2000bf66270 */
[----:B------:R-:W-:Y:S01]  /*0880*/  VIADD R11, R13, UR30 ;  /* 0x0000001e0d0b7c36 */ /* 0x000fe20008000000 */
[----:B------:R-:W-:Y:S01]  /*0890*/  ISETP.LT.AND P0, PT, R86, UR18, !P0 ;  /* 0x0000001256007c0c */ /* 0x000fe2000c701270 */
[----:B------:R-:W-:Y:S01]  /*08a0*/  VIADD R106, R18, UR4 ;  /* 0x00000004126a7c36 */ /* 0x000fe20008000000 */
[----:B------:R-:W-:-:S02]  /*08b0*/  P2R R116, PR, RZ, 0x2 ;  /* 0x00000002ff747803 */ /* 0x000fc40000000000 */
[----:B------:R-:W-:Y:S02]  /*08c0*/  P2R R115, PR, RZ, 0x4 ;  /* 0x00000004ff737803 */ /* 0x000fe40000000000 */
[----:B------:R-:W-:Y:S02]  /*08d0*/  P2R R114, PR, RZ, 0x8 ;  /* 0x00000008ff727803 */ /* 0x000fe40000000000 */
[C---:B------:R-:W-:Y:S02]  /*08e0*/  ISETP.LT.AND P1, PT, R86.reuse, UR18, !P1 ;  /* 0x0000001256007c0c */ /* 0x040fe4000cf21270 */
[C---:B------:R-:W-:Y:S02]  /*08f0*/  ISETP.LT.AND P2, PT, R86.reuse, UR18, !P2 ;  /* 0x0000001256007c0c */ /* 0x040fe4000d741270 */
[----:B------:R-:W-:Y:S02]  /*0900*/  SEL R15, RZ, 0x1, !P0 ;  /* 0x00000001ff0f7807 */ /* 0x000fe40004000000 */
[----:B------:R-:W-:-:S02]  /*0910*/  ISETP.LT.AND P3, PT, R86, UR18, !P3 ;  /* 0x0000001256007c0c */ /* 0x000fc4000df61270 */
[C---:B------:R-:W-:Y:S02]  /*0920*/  ISETP.GE.AND P4, PT, R18.reuse, UR13, PT ;  /* 0x0000000d12007c0c */ /* 0x040fe4000bf86270 */
[----:B------:R-:W-:Y:S02]  /*0930*/  P2R R15, PR, R15, 0xf ;  /* 0x0000000f0f0f7803 */ /* 0x000fe40000000000 */
[----:B------:R-:W-:Y:S02]  /*0940*/  ISETP.NE.AND P3, PT, RZ, UR14, PT ;  /* 0x0000000eff007c0c */ /* 0x000fe4000bf65270 */
[C---:B------:R-:W-:Y:S02]  /*0950*/  ISETP.LT.AND P1, PT, R11.reuse, UR18, !P4 ;  /* 0x000000120b007c0c */ /* 0x040fe4000e721270 */
[----:B------:R-:W-:Y:S01]  /*0960*/  P2R R7, PR, RZ, 0x8 ;  /* 0x00000008ff077803 */ /* 0x000fe20000000000 */
[----:B------:R-:W-:Y:S01]  /*0970*/  VIADD R7, R18, 0x10 ;  /* 0x0000001012077836 */ /* 0x000fe20000000000 */
[----:B------:R-:W-:-:S02]  /*0980*/  ISETP.GE.OR P0, PT, R11, R106, !P3 ;  /* 0x0000006a0b00720c */ /* 0x000fc40005f06670 */
[----:B------:R-:W-:Y:S01]  /*0990*/  P2R R109, PR, RZ, 0x10 ;  /* 0x00000010ff6d7803 */ /* 0x000fe20000000000 */
[C---:B------:R-:W-:Y:S01]  /*09a0*/  VIADD R105, R7.reuse, UR4 ;  /* 0x0000000407697c36 */ /* 0x040fe20008000000 */
[----:B------:R-:W-:Y:S02]  /*09b0*/  PLOP3.LUT P1, PT, P1, P0, PT, 0x80, 0x0 ;  /* 0x000000000000781c */ /* 0x000fe40000f21070 */
[----:B------:R-:W-:Y:S01]  /*09c0*/  ISETP.GE.AND P6, PT, R7, UR13, PT ;  /* 0x0000000d07007c0c */ /* 0x000fe2000bfc6270 */
[----:B------:R-:W-:Y:S01]  /*09d0*/  VIADD R7, R18, 0x20 ;  /* 0x0000002012077836 */ /* 0x000fe20000000000 */
[----:B------:R-:W-:Y:S02]  /*09e0*/  ISETP.GE.AND P0, PT, R106, R11, PT ;  /* 0x0000000b6a00720c */ /* 0x000fe40003f06270 */
[----:B------:R-:W-:Y:S01]  /*09f0*/  P2R R12, PR, RZ, 0x2 ;  /* 0x00000002ff0c7803 */ /* 0x000fe20000000000 */
[----:B------:R-:W-:Y:S01]  /*0a00*/  VIADD R104, R7, UR4 ;  /* 0x0000000407687c36 */ /* 0x000fe20008000000 */
[----:B------:R-:W-:-:S02]  /*0a10*/  SEL R10, RZ, 0x1, !P0 ;  /* 0x00000001ff0a7807 */ /* 0x000fc40004000000 */
[C---:B------:R-:W-:Y:S02]  /*0a20*/  ISETP.LT.AND P0, PT, R11.reuse, UR18, !P6 ;  /* 0x000000120b007c0c */ /* 0x040fe4000f701270 */
[----:B------:R-:W-:Y:S02]  /*0a30*/  ISETP.GE.OR P1, PT, R11, R105, !P3 ;  /* 0x000000690b00720c */ /* 0x000fe40005f26670 */
[----:B------:R-:W-:Y:S01]  /*0a40*/  ISETP.GE.AND P5, PT, R7, UR13, PT ;  /* 0x0000000d07007c0c */ /* 0x000fe2000bfa6270 */
[----:B------:R-:W-:Y:S01]  /*0a50*/  VIADD R7, R18, 0x30 ;  /* 0x0000003012077836 */ /* 0x000fe20000000000 */
[----:B------:R-:W-:Y:S02]  /*0a60*/  PLOP3.LUT P1, PT, P0, P1, PT, 0x80, 0x0 ;  /* 0x000000000000781c */ /* 0x000fe40000723070 */
[----:B------:R-:W-:Y:S01]  /*0a70*/  ISETP.LT.AND P0, PT, R11, UR18, !P5 ;  /* 0x000000120b007c0c */ /* 0x000fe2000ef01270 */
[----:B------:R-:W-:Y:S01]  /*0a80*/  VIADD R103, R7, UR4 ;  /* 0x0000000407677c36 */ /* 0x000fe20008000000 */
[----:B------:R-:W-:Y:S01]  /*0a90*/  ISETP.GE.OR P2, PT, R11, R104, !P3 ;  /* 0x000000680b00720c */ /* 0x000fe20005f46670 */
[----:B------:R-:W-:Y:S01]  /*0aa0*/  ULDC.64 UR4, c[0x0][0x230] ;  /* 0x00008c0000047ab9 */ /* 0x000fe20000000a00 */
[----:B------:R-:W-:-:S02]  /*0ab0*/  ISETP.GE.AND P4, PT, R7, UR13, PT ;  /* 0x0000000d07007c0c */ /* 0x000fc4000bf86270 */
[----:B------:R-:W-:Y:S02]  /*0ac0*/  PLOP3.LUT P2, PT, P0, P2, PT, 0x80, 0x0 ;  /* 0x000000000000781c */ /* 0x000fe40000745070 */
[C---:B------:R-:W-:Y:S02]  /*0ad0*/  ISETP.LT.AND P0, PT, R11.reuse, UR18, !P4 ;  /* 0x000000120b007c0c */ /* 0x040fe4000e701270 */
[----:B------:R-:W-:Y:S02]  /*0ae0*/  ISETP.GE.OR P3, PT, R11, R103, !P3 ;  /* 0x000000670b00720c */ /* 0x000fe40005f66670 */
[----:B------:R-:W-:Y:S02]  /*0af0*/  LOP3.LUT R10, R10, UR14, RZ, 0xfc, !PT ;  /* 0x0000000e0a0a7c12 */ /* 0x000fe4000f8efcff */
[----:B------:R-:W-:Y:S02]  /*0b00*/  PLOP3.LUT P3, PT, P0, P3, PT, 0x80, 0x0 ;  /* 0x000000000000781c */ /* 0x000fe40000767070 */
[----:B------:R-:W-:-:S02]  /*0b10*/  ISETP.GE.AND P0, PT, R105, R11, PT ;  /* 0x0000000b6900720c */ /* 0x000fc40003f06270 */
[----:B------:R-:W-:Y:S02]  /*0b20*/  PRMT R10, R10, 0x9910, RZ ;  /* 0x000099100a0a7816 */ /* 0x000fe400000000ff */
[----:B------:R-:W-:Y:S02]  /*0b30*/  SEL R9, RZ, 0x1, !P0 ;  /* 0x00000001ff097807 */ /* 0x000fe40004000000 */
[-C--:B------:R-:W-:Y:S02]  /*0b40*/  ISETP.GE.AND P0, PT, R104, R11.reuse, PT ;  /* 0x0000000b6800720c */ /* 0x080fe40003f06270 */
[----:B------:R-:W-:Y:S02]  /*0b50*/  LOP3.LUT R9, R9, UR14, RZ, 0xfc, !PT ;  /* 0x0000000e09097c12 */ /* 0x000fe4000f8efcff */
[----:B------:R-:W-:Y:S02]  /*0b60*/  SEL R8, RZ, 0x1, !P0 ;  /* 0x00000001ff087807 */ /* 0x000fe40004000000 */
[----:B------:R-:W-:-:S02]  /*0b70*/  ISETP.GE.AND P0, PT, R103, R11, PT ;  /* 0x0000000b6700720c */ /* 0x000fc40003f06270 */
[----:B------:R-:W-:Y:S02]  /*0b80*/  LOP3.LUT R8, R8, UR14, RZ, 0xfc, !PT ;  /* 0x0000000e08087c12 */ /* 0x000fe4000f8efcff */
[----:B------:R-:W-:Y:S02]  /*0b90*/  SEL R7, RZ, 0x1, !P0 ;  /* 0x00000001ff077807 */ /* 0x000fe40004000000 */
[----:B------:R-:W-:Y:S02]  /*0ba0*/  ISETP.NE.AND P0, PT, R12, RZ, PT ;  /* 0x000000ff0c00720c */ /* 0x000fe40003f05270 */
[----:B------:R-:W-:Y:S02]  /*0bb0*/  LOP3.LUT R7, R7, UR14, RZ, 0xfc, !PT ;  /* 0x0000000e07077c12 */ /* 0x000fe4000f8efcff */
[----:B------:R-:W-:Y:S02]  /*0bc0*/  PRMT R9, R9, 0x9910, RZ ;  /* 0x0000991009097816 */ /* 0x000fe400000000ff */
[----:B------:R-:W-:-:S02]  /*0bd0*/  PRMT R8, R8, 0x9910, RZ ;  /* 0x0000991008087816 */ /* 0x000fc400000000ff */
[----:B------:R-:W-:Y:S02]  /*0be0*/  PRMT R7, R7, 0x9910, RZ ;  /* 0x0000991007077816 */ /* 0x000fe400000000ff */
[----:B------:R-:W-:Y:S01]  /*0bf0*/  ISETP.NE.AND P0, PT, R10, RZ, P0 ;  /* 0x000000ff0a00720c */ /* 0x000fe20000705270 */
[----:B------:R-:W-:Y:S01]  /*0c00*/  VIADD R10, R86, 0x10 ;  /* 0x00000010560a7836 */ /* 0x000fe20000000000 */
[----:B------:R-:W-:Y:S02]  /*0c10*/  ISETP.NE.AND P1, PT, R9, RZ, P1 ;  /* 0x000000ff0900720c */ /* 0x000fe40000f25270 */
[----:B------:R-:W-:Y:S02]  /*0c20*/  ISETP.NE.AND P2, PT, R8, RZ, P2 ;  /* 0x000000ff0800720c */ /* 0x000fe40001745270 */
[----:B------:R-:W-:Y:S01]  /*0c30*/  ISETP.NE.AND P3, PT, R7, RZ, P3 ;  /* 0x000000ff0700720c */ /* 0x000fe20001f65270 */
[----:B------:R-:W-:Y:S01]  /*0c40*/  VIADD R7, R11, 0x10 ;  /* 0x000000100b077836 */ /* 0x000fe20000000000 */
[----:B------:R-:W-:-:S02]  /*0c50*/  SEL R12, RZ, 0x1, !P0 ;  /* 0x00000001ff0c7807 */ /* 0x000fc40004000000 */
[----:B------:R-:W-:Y:S02]  /*0c60*/  LEA.HI R28, R28, R29, RZ, 0x4 ;  /* 0x0000001d1c1c7211 */ /* 0x000fe400078f20ff */
[----:B------:R-:W-:Y:S02]  /*0c70*/  P2R R12, PR, R12, 0xf ;  /* 0x0000000f0c0c7803 */ /* 0x000fe40000000000 */
[----:B------:R-:W-:Y:S02]  /*0c80*/  ISETP.GE.AND P3, PT, R17, UR12, PT ;  /* 0x0000000c11007c0c */ /* 0x000fe4000bf66270 */
[----:B------:R-:W-:Y:S02]  /*0c90*/  ISETP.GE.AND P1, PT, R16, UR12, PT ;  /* 0x0000000c10007c0c */ /* 0x000fe4000bf26270 */
[----:B------:R-:W-:Y:S02]  /*0ca0*/  ISETP.LT.AND P0, PT, R10, UR18, !P3 ;  /* 0x000000120a007c0c */ /* 0x000fe4000df01270 */
[----:B------:R-:W-:-:S02]  /*0cb0*/  ISETP.GE.AND P2, PT, R6, UR12, PT ;  /* 0x0000000c06007c0c */ /* 0x000fc4000bf46270 */
[----:B------:R-:W-:Y:S02]  /*0cc0*/  ISETP.GE.AND P3, PT, R3, UR12, PT ;  /* 0x0000000c03007c0c */ /* 0x000fe4000bf66270 */
[----:B------:R-:W-:Y:S02]  /*0cd0*/  SEL R9, RZ, 0x1, !P0 ;  /* 0x00000001ff097807 */ /* 0x000fe40004000000 */
[C---:B------:R-:W-:Y:S02]  /*0ce0*/  ISETP.LT.AND P1, PT, R10.reuse, UR18, !P1 ;  /* 0x000000120a007c0c */ /* 0x040fe4000cf21270 */
[C---:B------:R-:W-:Y:S02]  /*0cf0*/  ISETP.LT.AND P2, PT, R10.reuse, UR18, !P2 ;  /* 0x000000120a007c0c */ /* 0x040fe4000d741270 */
[----:B------:R-:W-:Y:S02]  /*0d00*/  ISETP.LT.AND P3, PT, R10, UR18, !P3 ;  /* 0x000000120a007c0c */ /* 0x000fe4000df61270 */
[----:B------:R-:W-:-:S02]  /*0d10*/  LOP3.LUT R28, R28, 0xfffffff0, RZ, 0xc0, !PT ;  /* 0xfffffff01c1c7812 */ /* 0x000fc400078ec0ff */
[----:B------:R-:W-:Y:S02]  /*0d20*/  P2R R9, PR, R9, 0xf ;  /* 0x0000000f09097803 */ /* 0x000fe40000000000 */
[----:B------:R-:W-:Y:S01]  /*0d30*/  ISETP.NE.AND P2, PT, R109, RZ, PT ;  /* 0x000000ff6d00720c */ /* 0x000fe20003f45270 */
[----:B------:R-:W-:Y:S01]  /*0d40*/  IMAD.IADD R29, R29, 0x1, -R28 ;  /* 0x000000011d1d7824 */ /* 0x000fe200078e0a1c */
[----:B------:R-:W-:Y:S02]  /*0d50*/  ISETP.NE.AND P3, PT, RZ, UR14, PT ;  /* 0x0000000eff007c0c */ /* 0x000fe4000bf65270 */
[C---:B------:R-:W-:Y:S02]  /*0d60*/  ISETP.LT.AND P1, PT, R7.reuse, UR18, !P2 ;  /* 0x0000001207007c0c */ /* 0x040fe4000d721270 */
[----:B------:R-:W-:Y:S02]  /*0d70*/  ISETP.GE.OR P0, PT, R7, R106, !P3 ;  /* 0x0000006a0700720c */ /* 0x000fe40005f06670 */
[----:B------:R-:W-:-:S02]  /*0d80*/  LEA.HI R26, R29, R29, RZ, 0x1 ;  /* 0x0000001d1d1a7211 */ /* 0x000fc400078f08ff */
[----:B------:R-:W-:Y:S02]  /*0d90*/  PLOP3.LUT P2, PT, P1, P0, PT, 0x80, 0x0 ;  /* 0x000000000000781c */ /* 0x000fe40000f41070 */
[C---:B------:R-:W-:Y:S02]  /*0da0*/  ISETP.LT.AND P0, PT, R7.reuse, UR18, !P6 ;  /* 0x0000001207007c0c */ /* 0x040fe4000f701270 */
[C---:B------:R-:W-:Y:S02]  /*0db0*/  ISETP.GE.OR P1, PT, R7.reuse, R105, !P3 ;  /* 0x000000690700720c */ /* 0x040fe40005f26670 */
[----:B------:R-:W-:Y:S02]  /*0dc0*/  P2R R21, PR, RZ, 0x4 ;  /* 0x00000004ff157803 */ /* 0x000fe40000000000 */
[----:B------:R-:W-:Y:S02]  /*0dd0*/  PLOP3.LUT P1, PT, P0, P1, PT, 0x80, 0x0 ;  /* 0x000000000000781c */ /* 0x000fe40000723070 */
[----:B------:R-:W-:-:S02]  /*0de0*/  ISETP.LT.AND P0, PT, R7, UR18, !P5 ;  /* 0x0000001207007c0c */ /* 0x000fc4000ef01270 */
[C---:B------:R-:W-:Y:S02]  /*0df0*/  ISETP.GE.OR P2, PT, R7.reuse, R104, !P3 ;  /* 0x000000680700720c */ /* 0x040fe40005f46670 */
[C---:B------:R-:W-:Y:S02]  /*0e00*/  ISETP.GE.OR P3, PT, R7.reuse, R103, !P3 ;  /* 0x000000670700720c */ /* 0x040fe40005f66670 */
[----:B------:R-:W-:Y:S02]  /*0e10*/  PLOP3.LUT P2, PT, P0, P2, PT, 0x80, 0x0 ;  /* 0x000000000000781c */ /* 0x000fe40000745070 */
[----:B------:R-:W-:Y:S02]  /*0e20*/  ISETP.LT.AND P0, PT, R7, UR18, !P4 ;  /* 0x0000001207007c0c */ /* 0x000fe4000e701270 */
[----:B------:R-:W-:Y:S02]  /*0e30*/  SHF.R.S32.HI R22, RZ, 0x1f, R29 ;  /* 0x0000001fff167819 */ /* 0x000fe4000001141d */
[----:B------:R-:W-:-:S02]  /*0e40*/  PLOP3.LUT P3, PT, P0, P3, PT, 0x80, 0x0 ;  /* 0x000000000000781c */ /* 0x000fc40000767070 */
[-C--:B------:R-:W-:Y:S02]  /*0e50*/  ISETP.GE.AND P0, PT, R106, R7.reuse, PT ;  /* 0x000000076a00720c */ /* 0x080fe40003f06270 */
[----:B------:R-:W-:Y:S02]  /*0e60*/  LOP3.LUT R24, R26, 0x1ffffffe, RZ, 0xc0, !PT ;  /* 0x1ffffffe1a187812 */ /* 0x000fe400078ec0ff */
[----:B------:R-:W-:Y:S02]  /*0e70*/  SEL R20, RZ, 0x1, !P0 ;  /* 0x00000001ff147807 */ /* 0x000fe40004000000 */
[----:B------:R-:W-:Y:S01]  /*0e80*/  ISETP.GE.AND P0, PT, R105, R7, PT ;  /* 0x000000076900720c */ /* 0x000fe20003f06270 */
[----:B------:R-:W-:Y:S01]  /*0e90*/  IMAD.IADD R24, R29, 0x1, -R24 ;  /* 0x000000011d187824 */ /* 0x000fe200078e0a18 */
[----:B------:R-:W-:Y:S02]  /*0ea0*/  LOP3.LUT R20, R20, UR14, RZ, 0xfc, !PT ;  /* 0x0000000e14147c12 */ /* 0x000fe4000f8efcff */
[----:B------:R-:W-:-:S02]  /*0eb0*/  SEL R19, RZ, 0x1, !P0 ;  /* 0x00000001ff137807 */ /* 0x000fc40004000000 */
[-C--:B------:R-:W-:Y:S02]  /*0ec0*/  ISETP.GE.AND P0, PT, R104, R7.reuse, PT ;  /* 0x000000076800720c */ /* 0x080fe40003f06270 */
[----:B------:R-:W-:Y:S02]  /*0ed0*/  LOP3.LUT R19, R19, UR14, RZ, 0xfc, !PT ;  /* 0x0000000e13137c12 */ /* 0x000fe4000f8efcff */
[----:B------:R-:W-:Y:S02]  /*0ee0*/  SEL R8, RZ, 0x1, !P0 ;  /* 0x00000001ff087807 */ /* 0x000fe40004000000 */
[----:B------:R-:W-:Y:S02]  /*0ef0*/  ISETP.GE.AND P0, PT, R103, R7, PT ;  /* 0x000000076700720c */ /* 0x000fe40003f06270 */
[----:B------:R-:W-:Y:S02]  /*0f00*/  LOP3.LUT R8, R8, UR14, RZ, 0xfc, !PT ;  /* 0x0000000e08087c12 */ /* 0x000fe4000f8efcff */
[----:B------:R-:W-:-:S02]  /*0f10*/  SEL R7, RZ, 0x1, !P0 ;  /* 0x00000001ff077807 */ /* 0x000fc40004000000 */
[----:B------:R-:W-:Y:S02]  /*0f20*/  ISETP.NE.AND P0, PT, R21, RZ, PT ;  /* 0x000000ff1500720c */ /* 0x000fe40003f05270 */
[----:B------:R-:W-:Y:S02]  /*0f30*/  LOP3.LUT R7, R7, UR14, RZ, 0xfc, !PT ;  /* 0x0000000e07077c12 */ /* 0x000fe4000f8efcff */
[----:B------:R-:W-:Y:S02]  /*0f40*/  PRMT R20, R20, 0x9910, RZ ;  /* 0x0000991014147816 */ /* 0x000fe400000000ff */
[----:B------:R-:W-:Y:S02]  /*0f50*/  PRMT R8, R8, 0x9910, RZ ;  /* 0x0000991008087816 */ /* 0x000fe400000000ff */
[----:B------:R-:W-:Y:S02]  /*0f60*/  PRMT R19, R19, 0x9910, RZ ;  /* 0x0000991013137816 */ /* 0x000fe400000000ff */
[----:B------:R-:W-:-:S02]  /*0f70*/  PRMT R7, R7, 0x9910, RZ ;  /* 0x0000991007077816 */ /* 0x000fc400000000ff */
[----:B------:R-:W-:Y:S02]  /*0f80*/  ISETP.NE.AND P0, PT, R20, RZ, P0 ;  /* 0x000000ff1400720c */ /* 0x000fe40000705270 */
[----:B------:R-:W-:Y:S02]  /*0f90*/  ISETP.NE.AND P2, PT, R8, RZ, P2 ;  /* 0x000000ff0800720c */ /* 0x000fe40001745270 */
[----:B------:R-:W-:Y:S02]  /*0fa0*/  ISETP.NE.AND P1, PT, R19, RZ, P1 ;  /* 0x000000ff1300720c */ /* 0x000fe40000f25270 */
[----:B------:R-:W-:Y:S01]  /*0fb0*/  ISETP.NE.AND P3, PT, R7, RZ, P3 ;  /* 0x000000ff0700720c */ /* 0x000fe20001f65270 */
[----:B------:R-:W-:Y:S01]  /*0fc0*/  VIADD R7, R86, 0x20 ;  /* 0x0000002056077836 */ /* 0x000fe20000000000 */
[----:B------:R-:W-:Y:S02]  /*0fd0*/  SEL R8, RZ, 0x1, !P0 ;  /* 0x00000001ff087807 */ /* 0x000fe40004000000 */
[----:B------:R-:W-:-:S02]  /*0fe0*/  LEA.HI R22, R22, R29, RZ, 0x3 ;  /* 0x0000001d16167211 */ /* 0x000fc400078f18ff */
[----:B------:R-:W-:Y:S02]  /*0ff0*/  P2R R8, PR, R8, 0xf ;  /* 0x0000000f08087803 */ /* 0x000fe40000000000 */
[----:B------:R-:W-:Y:S02]  /*1000*/  ISETP.GE.AND P3, PT, R17, UR12, PT ;  /* 0x0000000c11007c0c */ /* 0x000fe4000bf66270 */
[----:B------:R-:W-:Y:S02]  /*1010*/  ISETP.GE.AND P1, PT, R16, UR12, PT ;  /* 0x0000000c10007c0c */ /* 0x000fe4000bf26270 */
[----:B------:R-:W-:Y:S02]  /*1020*/  ISETP.LT.AND P0, PT, R7, UR18, !P3 ;  /* 0x0000001207007c0c */ /* 0x000fe4000df01270 */
[----:B------:R-:W-:Y:S02]  /*1030*/  ISETP.GE.AND P2, PT, R6, UR12, PT ;  /* 0x0000000c06007c0c */ /* 0x000fe4000bf46270 */
[----:B------:R-:W-:Y:S01]  /*1040*/  ISETP.GE.AND P3, PT, R3, UR12, PT ;  /* 0x0000000c03007c0c */ /* 0x000fe2000bf66270 */
[----:B------:R-:W-:Y:S01]  /*1050*/  VIADD R3, R11, 0x20 ;  /* 0x000000200b037836 */ /* 0x000fe20000000000 */
[----:B------:R-:W-:-:S02]  /*1060*/  SEL R6, RZ, 0x1, !P0 ;  /* 0x00000001ff067807 */ /* 0x000fc40004000000 */
[C---:B------:R-:W-:Y:S02]  /*1070*/  ISETP.LT.AND P1, PT, R7.reuse, UR18, !P1 ;  /* 0x0000001207007c0c */ /* 0x040fe4000cf21270 */
[C---:B------:R-:W-:Y:S02]  /*1080*/  ISETP.LT.AND P2, PT, R7.reuse, UR18, !P2 ;  /* 0x0000001207007c0c */ /* 0x040fe4000d741270 */
[----:B------:R-:W-:-:S04]  /*1090*/  ISETP.LT.AND P3, PT, R7, UR18, !P3 ;  /* 0x0000001207007c0c */ /* 0x000fc8000df61270 */
[----:B------:R-:W-:Y:S02]  /*10a0*/  P2R R6, PR, R6, 0xf ;  /* 0x0000000f06067803 */ /* 0x000fe40000000000 */
[----:B------:R-:W-:Y:S02]  /*10b0*/  ISETP.NE.AND P2, PT, R109, RZ, PT ;  /* 0x000000ff6d00720c */ /* 0x000fe40003f45270 */
[----:B------:R-:W-:Y:S02]  /*10c0*/  ISETP.NE.AND P3, PT, RZ, UR14, PT ;  /* 0x0000000eff007c0c */ /* 0x000fe4000bf65270 */
[C---:B------:R-:W-:Y:S02]  /*10d0*/  ISETP.LT.AND P1, PT, R3.reuse, UR18, !P2 ;  /* 0x0000001203007c0c */ /* 0x040fe4000d721270 */
[----:B------:R-:W-:-:S04]  /*10e0*/  ISETP.GE.OR P0, PT, R3, R106, !P3 ;  /* 0x0000006a0300720c */ /* 0x000fc80005f06670 */
        /* <DEDUP_REMOVED lines=9> */
[----:B------:R-:W-:-:S04]  /*1180*/  ISETP.LT.AND P0, PT, R3, UR18, !P4 ;  /* 0x0000001203007c0c */ /* 0x000fc8000e701270 */
[----:B------:R-:W-:Y:S02]  /*1190*/  PLOP3.LUT P3, PT, P0, P3, PT, 0x80, 0x0 ;  /* 0x000000000000781c */ /* 0x000fe40000767070 */
[----:B------:R-:W-:-:S04]  /*11a0*/  ISETP.GE.AND P0, PT, R106, R3, PT ;  /* 0x000000036a00720c */ /* 0x000fc80003f06270 */
[----:B------:R-:W-:Y:S02]  /*11b0*/  SEL R20, RZ, 0x1, !P0 ;  /* 0x00000001ff147807 */ /* 0x000fe40004000000 */
[-C--:B------:R-:W-:Y:S02]  /*11c0*/  ISETP.GE.AND P0, PT, R105, R3.reuse, PT ;  /* 0x000000036900720c */ /* 0x080fe40003f06270 */
[----:B------:R-:W-:Y:S02]  /*11d0*/  LOP3.LUT R20, R20, UR14, RZ, 0xfc, !PT ;  /* 0x0000000e14147c12 */ /* 0x000fe4000f8efcff */
[----:B------:R-:W-:Y:S02]  /*11e0*/  SEL R19, RZ, 0x1, !P0 ;  /* 0x00000001ff137807 */ /* 0x000fe40004000000 */
[----:B------:R-:W-:Y:S02]  /*11f0*/  ISETP.GE.AND P0, PT, R104, R3, PT ;  /* 0x000000036800720c */ /* 0x000fe40003f06270 */
[----:B------:R-:W-:-:S02]  /*1200*/  LOP3.LUT R19, R19, UR14, RZ, 0xfc, !PT ;  /* 0x0000000e13137c12 */ /* 0x000fc4000f8efcff */
[----:B------:R-:W-:Y:S02]  /*1210*/  SEL R16, RZ, 0x1, !P0 ;  /* 0x00000001ff107807 */ /* 0x000fe40004000000 */
[----:B------:R-:W-:Y:S02]  /*1220*/  ISETP.GE.AND P0, PT, R103, R3, PT ;  /* 0x000000036700720c */ /* 0x000fe40003f06270 */
[----:B------:R-:W-:Y:S02]  /*1230*/  LOP3.LUT R16, R16, UR14, RZ, 0xfc, !PT ;  /* 0x0000000e10107c12 */ /* 0x000fe4000f8efcff */
[----:B------:R-:W-:Y:S02]  /*1240*/  SEL R3, RZ, 0x1, !P0 ;  /* 0x00000001ff037807 */ /* 0x000fe40004000000 */
[----:B------:R-:W-:Y:S02]  /*1250*/  PRMT R16, R16, 0x9910, RZ ;  /* 0x0000991010107816 */ /* 0x000fe400000000ff */
[----:B------:R-:W-:-:S02]  /*1260*/  LOP3.LUT R3, R3, UR14, RZ, 0xfc, !PT ;  /* 0x0000000e03037c12 */ /* 0x000fc4000f8efcff */
[----:B------:R-:W-:Y:S02]  /*1270*/  ISETP.NE.AND P2, PT, R16, RZ, P2 ;  /* 0x000000ff1000720c */ /* 0x000fe40001745270 */
[----:B------:R-:W-:Y:S02]  /*1280*/  SHF.R.S32.HI R16, RZ, 0x1f, R17 ;  /* 0x0000001fff107819 */ /* 0x000fe40000011411 */
[----:B------:R-:W-:Y:S02]  /*1290*/  ISETP.NE.AND P0, PT, R21, RZ, PT ;  /* 0x000000ff1500720c */ /* 0x000fe40003f05270 */
[----:B------:R-:W-:Y:S01]  /*12a0*/  PRMT R20, R20, 0x9910, RZ ;  /* 0x0000991014147816 */ /* 0x000fe200000000ff */
[----:B------:R-:W-:Y:S01]  /*12b0*/  IMAD R16, R16, UR4, RZ ;  /* 0x0000000410107c24 */ /* 0x000fe2000f8e02ff */
[----:B------:R-:W-:Y:S02]  /*12c0*/  PRMT R3, R3, 0x9910, RZ ;  /* 0x0000991003037816 */ /* 0x000fe400000000ff */
[----:B------:R-:W-:Y:S01]  /*12d0*/  PRMT R19, R19, 0x9910, RZ ;  /* 0x0000991013137816 */ /* 0x000fe200000000ff */
[C---:B------:R-:W-:Y:S01]  /*12e0*/  IMAD R16, R17.reuse, UR5, R16 ;  /* 0x0000000511107c24 */ /* 0x040fe2000f8e0210 */
[----:B------:R-:W-:Y:S01]  /*12f0*/  ISETP.NE.AND P0, PT, R20, RZ, P0 ;  /* 0x000000ff1400720c */ /* 0x000fe20000705270 */
[----:B------:R-:W-:Y:S01]  /*1300*/  IMAD.WIDE.U32 R20, R17, UR4, R86 ;  /* 0x0000000411147c25 */ /* 0x000fe2000f8e0056 */
[----:B------:R-:W-:Y:S01]  /*1310*/  ISETP.NE.AND P3, PT, R3, RZ, P3 ;  /* 0x000000ff0300720c */ /* 0x000fe20001f65270 */
[----:B------:R-:W-:Y:S01]  /*1320*/  ULDC.64 UR4, c[0x0][0x258] ;  /* 0x0000960000047ab9 */ /* 0x000fe20000000a00 */
[----:B------:R-:W-:Y:S01]  /*1330*/  ISETP.NE.AND P1, PT, R19, RZ, P1 ;  /* 0x000000ff1300720c */ /* 0x000fe20000f25270 */
[----:B------:R-:W-:Y:S01]  /*1340*/  IMAD.IADD R16, R21, 0x1, R16 ;  /* 0x0000000115107824 */ /* 0x000fe200078e0210 */
[----:B------:R-:W-:-:S02]  /*1350*/  SEL R3, RZ, 0x1, !P0 ;  /* 0x00000001ff037807 */ /* 0x000fc40004000000 */
[--C-:B------:R-:W-:Y:S02]  /*1360*/  SHF.R.S32.HI R19, RZ, 0x1f, R18.reuse ;  /* 0x0000001fff137819 */ /* 0x100fe40000011412 */
[----:B------:R-:W-:Y:S02]  /*1370*/  P2R R3, PR, R3, 0xf ;  /* 0x0000000f03037803 */ /* 0x000fe40000000000 */
[C---:B----4-:R-:W-:Y:S01]  /*1380*/  LEA R4, P0, R20.reuse, R4, 0x3 ;  /* 0x0000000414047211 */ /* 0x050fe200078018ff */
[----:B------:R-:W-:Y:S01]  /*1390*/  IMAD.WIDE.U32 R18, R11, UR4, R18 ;  /* 0x000000040b127c25 */ /* 0x000fe2000f8e0012 */
[----:B------:R-:W-:Y:S02]  /*13a0*/  ISETP.NE.AND P2, PT, R109, RZ, PT ;  /* 0x000000ff6d00720c */ /* 0x000fe40003f45270 */
[----:B------:R-:W-:Y:S02]  /*13b0*/  LEA.HI.X R5, R20, R5, R16, 0x3, P0 ;  /* 0x0000000514057211 */ /* 0x000fe400000f1c10 */
[----:B------:R-:W-:-:S02]  /*13c0*/  SHF.R.S32.HI R16, RZ, 0x1f, R11 ;  /* 0x0000001fff107819 */ /* 0x000fc4000001140b */
[----:B------:R-:W-:-:S03]  /*13d0*/  LEA R68, P0, R18, R68, 0x3 ;  /* 0x0000004412447211 */ /* 0x000fc600078018ff */
[----:B------:R-:W-:Y:S01]  /*13e0*/  IMAD R16, R16, UR4, RZ ;  /* 0x0000000410107c24 */ /* 0x000fe2000f8e02ff */
[----:B------:R-:W2:Y:S03]  /*13f0*/  S2UR UR4, SR_CgaCtaId ;  /* 0x00000000000479c3 */ /* 0x000ea60000008800 */
[----:B------:R-:W-:Y:S01]  /*1400*/  IMAD R16, R11, UR5, R16 ;  /* 0x000000050b107c24 */ /* 0x000fe2000f8e0210 */
[----:B------:R-:W-:-:S03]  /*1410*/  ULEA.HI.SX32 UR5, UR29, -UR41, 0x1c ;  /* 0x800000291d057291 */ /* 0x000fc6000f8fe23f */
[----:B------:R-:W-:-:S05]  /*1420*/  IMAD.IADD R16, R19, 0x1, R16 ;  /* 0x0000000113107824 */ /* 0x000fca00078e0210 */
[----:B------:R-:W-:Y:S01]  /*1430*/  LEA.HI.X R69, R18, R69, R16, 0x3, P0 ;  /* 0x0000004512457211 */ /* 0x000fe200000f1c10 */
[----:B------:R-:W-:-:S05]  /*1440*/  VIADD R16, R17, 0x8 ;  /* 0x0000000811107836 */ /* 0x000fca0000000000 */
[----:B------:R-:W-:Y:S01]  /*1450*/  ISETP.GE.AND P3, PT, R16, UR12, PT ;  /* 0x0000000c10007c0c */ /* 0x000fe2000bf66270 */
[----:B------:R-:W-:-:S03]  /*1460*/  VIADD R16, R17, 0xa ;  /* 0x0000000a11107836 */ /* 0x000fc60000000000 */
[----:B------:R-:W-:Y:S02]  /*1470*/  ISETP.LT.AND P0, PT, R86, UR18, !P3 ;  /* 0x0000001256007c0c */ /* 0x000fe4000df01270 */
[----:B------:R-:W-:Y:S01]  /*1480*/  ISETP.GE.AND P1, PT, R16, UR12, PT ;  /* 0x0000000c10007c0c */ /* 0x000fe2000bf26270 */
[C---:B------:R-:W-:Y:S01]  /*1490*/  VIADD R16, R17.reuse, 0xc ;  /* 0x0000000c11107836 */ /* 0x040fe20000000000 */
[----:B------:R-:W-:Y:S01]  /*14a0*/  SEL R21, RZ, 0x100, !P0 ;  /* 0x00000100ff157807 */ /* 0x000fe20004000000 */
[----:B------:R-:W-:Y:S01]  /*14b0*/  VIADD R17, R17, 0xe ;  /* 0x0000000e11117836 */ /* 0x000fe20000000000 */
[----:B------:R-:W-:Y:S01]  /*14c0*/  P2R R112, PR, RZ, 0x2 ;  /* 0x00000002ff707803 */ /* 0x000fe20000000000 */
[----:B--2---:R-:W-:Y:S01]  /*14d0*/  ULEA UR4, UR4, UR6, 0x18 ;  /* 0x0000000604047291 */ /* 0x004fe2000f8ec03f */
[----:B------:R-:W-:Y:S02]  /*14e0*/  ISETP.LT.AND P0, PT, R86, UR18, !P1 ;  /* 0x0000001256007c0c */ /* 0x000fe4000cf01270 */
[----:B------:R-:W-:Y:S01]  /*14f0*/  ISETP.GE.AND P1, PT, R16, UR12, PT ;  /* 0x0000000c10007c0c */ /* 0x000fe2000bf26270 */
[----:B------:R-:W-:Y:S01]  /*1500*/  ULDC.64 UR6, c[0x0][0x248] ;  /* 0x0000920000067ab9 */ /* 0x000fe20000000a00 */
[----:B------:R-:W-:Y:S01]  /*1510*/  SEL R20, RZ, 0x200, !P0 ;  /* 0x00000200ff147807 */ /* 0x000fe20004000000 */
[----:B------:R-:W-:Y:S01]  /*1520*/  UIADD3 UR27, UP0, UR6, -UR22, URZ ;  /* 0x80000016061b7290 */ /* 0x000fe2000ff1e03f */
[----:B------:R-:W-:-:S02]  /*1530*/  P2R R111, PR, RZ, 0x2 ;  /* 0x00000002ff6f7803 */ /* 0x000fc40000000000 */
[C---:B------:R-:W-:Y:S01]  /*1540*/  ISETP.LT.AND P0, PT, R86.reuse, UR18, !P1 ;  /* 0x0000001256007c0c */ /* 0x040fe2000cf01270 */
[----:B------:R-:W-:Y:S01]  /*1550*/  UIADD3.X UR26, UR7, ~UR23, URZ, UP0, !UPT ;  /* 0x80000017071a7290 */ /* 0x000fe200087fe43f */
[----:B------:R-:W-:Y:S01]  /*1560*/  ISETP.GE.AND P1, PT, R17, UR12, PT ;  /* 0x0000000c11007c0c */ /* 0x000fe2000bf26270 */
[----:B------:R-:W-:Y:S01]  /*1570*/  UIADD3.X UR12, UR9, UR9, URZ, UP1, !UPT ;  /* 0x00000009090c7290 */ /* 0x000fe20008ffe43f */
[----:B------:R-:W-:Y:S01]  /*1580*/  SHF.R.S32.HI R17, RZ, 0x1f, R14 ;  /* 0x0000001fff117819 */ /* 0x000fe2000001140e */
[----:B------:R-:W-:Y:S01]  /*1590*/  UIADD3 UR21, UP2, UP1, UR21, UR21, UR21 ;  /* 0x0000001515157290 */ /* 0x000fe2000f95e015 */
[----:B------:R-:W-:Y:S02]  /*15a0*/  SEL R19, RZ, 0x400, !P0 ;  /* 0x00000400ff137807 */ /* 0x000fe40004000000 */
[----:B------:R-:W-:Y:S01]  /*15b0*/  LEA.HI R27, R17, R14, RZ, 0x2 ;  /* 0x0000000e111b7211 */ /* 0x000fe200078f10ff */
[----:B------:R-:W-:Y:S01]  /*15c0*/  UIADD3.X UR12, UR12, UR12, UR12, UP2, UP1 ;  /* 0x0000000c0c0c7290 */ /* 0x000fe200097e240c */
[----:B------:R-:W-:Y:S01]  /*15d0*/  ISETP.LT.AND P0, PT, R86, UR18, !P1 ;  /* 0x0000001256007c0c */ /* 0x000fe2000cf01270 */
[----:B------:R-:W-:Y:S01]  /*15e0*/  UIADD3 UR21, UP1, UP0, UR27, UR8, UR21 ;  /* 0x000000081b157290 */ /* 0x000fe2000f83e015 */
[----:B------:R-:W-:Y:S01]  /*15f0*/  SHF.R.S32.HI R23, RZ, 0x2, R27 ;  /* 0x00000002ff177819 */ /* 0x000fe2000001141b */
[----:B------:R-:W-:Y:S01]  /*1600*/  UISETP.NE.AND UP2, UPT, UR5, 0x1, UPT ;  /* 0x000000010500788c */ /* 0x000fe2000bf45270 */
[----:B------:R-:W-:Y:S01]  /*1610*/  LOP3.LUT R25, R27, 0x7ffffffc, RZ, 0xc0, !PT ;  /* 0x7ffffffc1b197812 */ /* 0x000fe200078ec0ff */
[----:B------:R-:W-:Y:S01]  /*1620*/  UIADD3.X UR12, UR26, UR9, UR12, UP1, UP0 ;  /* 0x000000091a0c7290 */ /* 0x000fe20008fe040c */
[C---:B------:R-:W-:Y:S01]  /*1630*/  LOP3.LUT R16, R23.reuse, 0x2, RZ, 0xc0, !PT ;  /* 0x0000000217107812 */ /* 0x040fe200078ec0ff */
[----:B------:R-:W-:Y:S01]  /*1640*/  UIADD3 UR28, UP0, UR21, UR22, URZ ;  /* 0x00000016151c7290 */ /* 0x000fe2000ff1e03f */
[----:B------:R-:W-:Y:S01]  /*1650*/  LOP3.LUT R23, R23, 0x1, RZ, 0xc0, !PT ;  /* 0x0000000117177812 */ /* 0x000fe200078ec0ff */
[----:B------:R-:W-:Y:S01]  /*1660*/  IMAD.IADD R25, R14, 0x1, -R25 ;  /* 0x000000010e197824 */ /* 0x000fe200078e0a19 */
[----:B------:R-:W-:Y:S01]  /*1670*/  SEL R18, RZ, 0x800, !P0 ;  /* 0x00000800ff127807 */ /* 0x000fe20004000000 */
[----:B------:R-:W-:Y:S01]  /*1680*/  IMAD.SHL.U32 R16, R16, 0x4, RZ ;  /* 0x0000000410107824 */ /* 0x000fe200078e00ff */
[----:B------:R-:W-:Y:S01]  /*1690*/  IADD3 R30, P0, R4, UR8, RZ ;  /* 0x00000008041e7c10 */ /* 0x000fe2000ff1e0ff */
[----:B------:R-:W-:Y:S01]  /*16a0*/  IMAD.SHL.U32 R25, R25, 0x2, RZ ;  /* 0x0000000219197824 */ /* 0x000fe200078e00ff */
[----:B------:R-:W-:Y:S01]  /*16b0*/  LOP3.LUT R15, R20, R21, R15, 0xfe, !PT ;  /* 0x00000015140f7212 */ /* 0x000fe200078efe0f */
[----:B------:R-:W-:Y:S01]  /*16c0*/  UIADD3.X UR31, UR12, UR23, URZ, UP0, !UPT ;  /* 0x000000170c1f7290 */ /* 0x000fe200087fe43f */
[----:B------:R-:W-:Y:S01]  /*16d0*/  LOP3.LUT R16, R16, 0xfffffffc, R23, 0xe2, !PT ;  /* 0xfffffffc10107812 */ /* 0x000fe200078ee217 */
[----:B------:R-:W-:Y:S01]  /*16e0*/  ULDC.64 UR26, c[0x0][0x278] ;  /* 0x00009e00001a7ab9 */ /* 0x000fe20000000a00 */
[--C-:B------:R-:W-:Y:S01]  /*16f0*/  SHF.R.S32.HI R23, RZ, 0x1, R26.reuse ;  /* 0x00000001ff177819 */ /* 0x100fe2000001141a */
[----:B------:R-:W-:Y:S01]  /*1700*/  ULDC.64 UR22, c[0x0][0x270] ;  /* 0x00009c0000167ab9 */ /* 0x000fe20000000a00 */
[----:B------:R-:W-:Y:S01]  /*1710*/  SHF.R.S32.HI R26, RZ, 0x1f, R26 ;  /* 0x0000001fff1a7819 */ /* 0x000fe2000001141a */
[----:B------:R-:W-:Y:S01]  /*1720*/  UIADD3 UR21, UP1, UR22, -UR26, URZ ;  /* 0x8000001a16157290 */ /* 0x000fe2000ff3e03f */
[----:B------:R-:W-:-:S02]  /*1730*/  IADD3.X R31, R5, UR9, RZ, P0, !PT ;  /* 0x00000009051f7c10 */ /* 0x000fc400087fe4ff */
[----:B------:R-:W-:Y:S01]  /*1740*/  LEA.HI R26, R26, R23, RZ, 0x2 ;  /* 0x000000171a1a7211 */ /* 0x000fe200078f10ff */
[----:B------:R-:W-:Y:S01]  /*1750*/  UIADD3 UR21, UP0, UR21, UR10, URZ ;  /* 0x0000000a15157290 */ /* 0x000fe2000ff1e03f */
[----:B------:R-:W-:Y:S02]  /*1760*/  LEA.HI.SX32 R25, R22, R25, 0x1d ;  /* 0x0000001916197211 */ /* 0x000fe400078feaff */
[----:B------:R-:W-:Y:S01]  /*1770*/  LOP3.LUT R18, R18, R19, R15, 0xfe, !PT ;  /* 0x0000001312127212 */ /* 0x000fe200078efe0f */
[----:B------:R-:W-:Y:S01]  /*1780*/  UIADD3.X UR12, UR11, UR23, ~UR27, UP0, UP1 ;  /* 0x000000170b0c7290 */ /* 0x000fe200087e2c1b */
[----:B------:R-:W-:Y:S01]  /*1790*/  ISETP.NE.AND P0, PT, RZ, UR5, PT ;  /* 0x00000005ff007c0c */ /* 0x000fe2000bf05270 */
[----:B------:R-:W-:Y:S01]  /*17a0*/  IMAD R25, R24, 0x8, R25 ;  /* 0x0000000818197824 */ /* 0x000fe200078e0219 */
[----:B------:R-:W-:Y:S01]  /*17b0*/  LOP3.LUT R22, R27, 0xfffffffc, RZ, 0xc0, !PT ;  /* 0xfffffffc1b167812 */ /* 0x000fe200078ec0ff */
[----:B------:R-:W-:Y:S01]  /*17c0*/  UIADD3 UR21, UP0, UR21, UR26, URZ ;  /* 0x0000001a15157290 */ /* 0x000fe2000ff1e03f */
[----:B------:R-:W-:-:S02]  /*17d0*/  LOP3.LUT R26, R26, 0x3fffffc, RZ, 0xc0, !PT ;  /* 0x03fffffc1a1a7812 */ /* 0x000fc400078ec0ff */
[----:B------:R-:W-:Y:S01]  /*17e0*/  SEL R18, R18, RZ, P0 ;  /* 0x000000ff12127207 */ /* 0x000fe20000000000 */
[----:B------:R-:W-:Y:S01]  /*17f0*/  UIADD3.X UR12, UR12, UR27, URZ, UP0, !UPT ;  /* 0x0000001b0c0c7290 */ /* 0x000fe200087fe43f */
[----:B------:R-:W-:Y:S01]  /*1800*/  IADD3 R23, R22, R23, -R26 ;  /* 0x0000001716177210 */ /* 0x000fe20007ffe81a */
[----:B------:R-:W-:Y:S01]  /*1810*/  UISETP.NE.AND UP0, UPT, UR5, 0x2, UPT ;  /* 0x000000020500788c */ /* 0x000fe2000bf05270 */
[----:B------:R-:W-:Y:S01]  /*1820*/  LOP3.LUT R16, R16, R25, RZ, 0x3c, !PT ;  /* 0x0000001910107212 */ /* 0x000fe200078e3cff */
[C---:B------:R-:W-:Y:S01]  /*1830*/  IMAD.SHL.U32 R19, R18.reuse, 0x8, RZ ;  /* 0x0000000812137824 */ /* 0x040fe200078e00ff */
[----:B------:R-:W-:Y:S01]  /*1840*/  P2R R110, PR, RZ, 0x2 ;  /* 0x00000002ff6e7803 */ /* 0x000fe20000000000 */
[----:B------:R-:W-:Y:S01]  /*1850*/  IMAD R23, R23, 0x40, R28 ;  /* 0x0000004017177824 */ /* 0x000fe200078e021c */
[----:B------:R-:W-:Y:S02]  /*1860*/  LOP3.LUT R20, R18, 0x100, RZ, 0xc0, !PT ;  /* 0x0000010012147812 */ /* 0x000fe400078ec0ff */
[----:B------:R-:W-:-:S02]  /*1870*/  CS2R R28, SRZ ;  /* 0x00000000001c7805 */ /* 0x000fc4000001ff00 */
[----:B------:R-:W-:Y:S01]  /*1880*/  LOP3.LUT P1, RZ, R19, 0x8, RZ, 0xc0, !PT ;  /* 0x0000000813ff7812 */ /* 0x000fe2000782c0ff */
[----:B------:R-:W-:Y:S01]  /*1890*/  IMAD.IADD R23, R16, 0x1, R23 ;  /* 0x0000000110177824 */ /* 0x000fe200078e0217 */
[----:B------:R-:W-:Y:S01]  /*18a0*/  SHF.R.U32.HI R20, RZ, 0x5, R20 ;  /* 0x00000005ff147819 */ /* 0x000fe20000011614 */
[----:B------:R-:W-:Y:S01]  /*18b0*/  IMAD.SHL.U32 R19, R18, 0x4, RZ ;  /* 0x0000000412137824 */ /* 0x000fe200078e00ff */
[----:B------:R-:W-:Y:S01]  /*18c0*/  P2R R113, PR, RZ, 0x8 ;  /* 0x00000008ff717803 */ /* 0x000fe20000000000 */
[----:B------:R-:W-:Y:S01]  /*18d0*/  IMAD.SHL.U32 R108, R23, 0x8, RZ ;  /* 0x00000008176c7824 */ /* 0x000fe200078e00ff */
[----:B------:R-:W-:Y:S02]  /*18e0*/  ISETP.NE.AND P3, PT, RZ, UR14, PT ;  /* 0x0000000eff007c0c */ /* 0x000fe4000bf65270 */
[----:B------:R-:W-:Y:S01]  /*18f0*/  P2R R16, PR, RZ, 0x1 ;  /* 0x00000001ff107803 */ /* 0x000fe20000000000 */
[C---:B------:R-:W-:Y:S01]  /*1900*/  VIADD R15, R108.reuse, UR4 ;  /* 0x000000046c0f7c36 */ /* 0x040fe20008000000 */
[----:B------:R-:W-:-:S04]  /*1910*/  LOP3.LUT R107, R108, 0x8, RZ, 0x3c, !PT ;  /* 0x000000086c6b7812 */ /* 0x000fc800078e3cff */
[----:B------:R-:W-:Y:S01]  /*1920*/  @!PT LDS RZ, [RZ] ;  /* 0x00000000fffff984 */ /* 0x000fe20000000800 */
[----:B------:R-:W-:Y:S01]  /*1930*/  @!PT LDS RZ, [RZ] ;  /* 0x00000000fffff984 */ /* 0x000fe20000000800 */
[----:B------:R-:W-:Y:S01]  /*1940*/  @!PT LDS RZ, [RZ] ;  /* 0x00000000fffff984 */ /* 0x000fe20000000800 */
[----:B------:R-:W-:Y:S01]  /*1950*/  LDGSTS.E.LTC128B.64 [R15], desc[UR24][R4.64], P1 ;  /* 0x00000000040f7fae */ /* 0x000fe20008921b58 */
[----:B------:R-:W-:Y:S01]  /*1960*/  LOP3.LUT P1, RZ, R19, 0x8, RZ, 0xc0, !PT ;  /* 0x0000000813ff7812 */ /* 0x000fe2000782c0ff */
[----:B------:R-:W-:-:S12]  /*1970*/  IMAD.SHL.U32 R19, R18, 0x2, RZ ;  /* 0x0000000212137824 */ /* 0x000fd800078e00ff */
[----:B------:R2:W-:Y:S01]  /*1980*/  LDGSTS.E.LTC128B.64 [R15+0x200], desc[UR24][R30.64], P1 ;  /* 0x002000001e0f7fae */ /* 0x0005e20008921b58 */
[----:B------:R-:W-:-:S04]  /*1990*/  IADD3 R24, P1, R30, UR8, RZ ;  /* 0x000000081e187c10 */ /* 0x000fc8000ff3e0ff */
[----:B------:R-:W-:Y:S02]  /*19a0*/  IADD3.X R25, R31, UR9, RZ, P1, !PT ;  /* 0x000000091f197c10 */ /* 0x000fe40008ffe4ff */
[----:B------:R-:W-:-:S04]  /*19b0*/  IADD3 R22, P1, R24, UR8, RZ ;  /* 0x0000000818167c10 */ /* 0x000fc8000ff3e0ff */
[----:B------:R-:W-:Y:S02]  /*19c0*/  IADD3.X R23, R25, UR9, RZ, P1, !PT ;  /* 0x0000000919177c10 */ /* 0x000fe40008ffe4ff */
[----:B------:R-:W-:Y:S01]  /*19d0*/  LOP3.LUT P1, RZ, R19, 0x8, RZ, 0xc0, !PT ;  /* 0x0000000813ff7812 */ /* 0x000fe2000782c0ff */
[----:B------:R-:W-:-:S12]  /*19e0*/  VIADD R19, R107, UR4 ;  /* 0x000000046b137c36 */ /* 0x000fd80008000000 */
[----:B------:R3:W-:Y:S01]  /*19f0*/  LDGSTS.E.LTC128B.64 [R15+0x400], desc[UR24][R24.64], P1 ;  /* 0x00400000180f7fae */ /* 0x0007e20008921b58 */
[----:B------:R-:W-:Y:S02]  /*1a00*/  LOP3.LUT P1, RZ, R18, 0x8, RZ, 0xc0, !PT ;  /* 0x0000000812ff7812 */ /* 0x000fe4000782c0ff */
[----:B--2---:R-:W-:-:S11]  /*1a10*/  CS2R R30, SRZ ;  /* 0x00000000001e7805 */ /* 0x004fd6000001ff00 */
[----:B------:R2:W-:Y:S01]  /*1a20*/  LDGSTS.E.LTC128B.64 [R15+0x600], desc[UR24][R22.64], P1 ;  /* 0x00600000160f7fae */ /* 0x0005e20008921b58 */
[----:B------:R-:W-:-:S04]  /*1a30*/  IADD3 R26, P1, R22, UR8, RZ ;  /* 0x00000008161a7c10 */ /* 0x000fc8000ff3e0ff */
[----:B------:R-:W-:Y:S02]  /*1a40*/  IADD3.X R27, R23, UR9, RZ, P1, !PT ;  /* 0x00000009171b7c10 */ /* 0x000fe40008ffe4ff */
[----:B------:R-:W-:Y:S02]  /*1a50*/  ISETP.NE.U32.AND P1, PT, R20, RZ, PT ;  /* 0x000000ff1400720c */ /* 0x000fe40003f25070 */
[----:B------:R-:W-:-:S04]  /*1a60*/  LOP3.LUT R20, R18, 0x200, RZ, 0xc0, !PT ;  /* 0x0000020012147812 */ /* 0x000fc800078ec0ff */
[----:B------:R-:W-:-:S07]  /*1a70*/  SHF.R.U32.HI R20, RZ, 0x6, R20 ;  /* 0x00000006ff147819 */ /* 0x000fce0000011614 */
[----:B------:R1:W-:Y:S01]  /*1a80*/  LDGSTS.E.LTC128B.64 [R19], desc[UR24][R26.64], P1 ;  /* 0x000000001a137fae */ /* 0x0003e20008921b58 */
[----:B---3--:R-:W-:-:S04]  /*1a90*/  IADD3 R24, P1, R26, UR8, RZ ;  /* 0x000000081a187c10 */ /* 0x008fc8000ff3e0ff */
[----:B------:R-:W-:Y:S02]  /*1aa0*/  IADD3.X R25, R27, UR9, RZ, P1, !PT ;  /* 0x000000091b197c10 */ /* 0x000fe40008ffe4ff */
[----:B------:R-:W-:Y:S02]  /*1ab0*/  ISETP.NE.U32.AND P1, PT, R20, RZ, PT ;  /* 0x000000ff1400720c */ /* 0x000fe40003f25070 */
[C---:B------:R-:W-:Y:S02]  /*1ac0*/  LOP3.LUT R20, R18.reuse, 0x400, RZ, 0xc0, !PT ;  /* 0x0000040012147812 */ /* 0x040fe400078ec0ff */
[----:B------:R-:W-:Y:S02]  /*1ad0*/  LOP3.LUT R18, R18, 0x800, RZ, 0xc0, !PT ;  /* 0x0000080012127812 */ /* 0x000fe400078ec0ff */
[----:B------:R-:W-:Y:S02]  /*1ae0*/  SHF.R.U32.HI R20, RZ, 0x7, R20 ;  /* 0x00000007ff147819 */ /* 0x000fe40000011614 */
[----:B------:R-:W-:-:S05]  /*1af0*/  SHF.R.U32.HI R18, RZ, 0x8, R18 ;  /* 0x00000008ff127819 */ /* 0x000fca0000011612 */
[----:B------:R3:W-:Y:S01]  /*1b00*/  LDGSTS.E.LTC128B.64 [R19+0x200], desc[UR24][R24.64], P1 ;  /* 0x0020000018137fae */ /* 0x0007e20008921b58 */
[----:B--2---:R-:W-:-:S04]  /*1b10*/  IADD3 R22, P1, R24, UR8, RZ ;  /* 0x0000000818167c10 */ /* 0x004fc8000ff3e0ff */
[----:B------:R-:W-:Y:S02]  /*1b20*/  IADD3.X R23, R25, UR9, RZ, P1, !PT ;  /* 0x0000000919177c10 */ /* 0x000fe40008ffe4ff */
[----:B------:R-:W-:Y:S02]  /*1b30*/  ISETP.NE.U32.AND P1, PT, R20, RZ, PT ;  /* 0x000000ff1400720c */ /* 0x000fe40003f25070 */
[----:B-1----:R-:W-:-:S11]  /*1b40*/  CS2R R26, SRZ ;  /* 0x00000000001a7805 */ /* 0x002fd6000001ff00 */
[----:B------:R1:W-:Y:S01]  /*1b50*/  LDGSTS.E.LTC128B.64 [R19+0x400], desc[UR24][R22.64], P1 ;  /* 0x0040000016137fae */ /* 0x0003e20008921b58 */
[----:B------:R-:W-:-:S04]  /*1b60*/  IADD3 R20, P1, R22, UR8, RZ ;  /* 0x0000000816147c10 */ /* 0x000fc8000ff3e0ff */
[----:B------:R-:W-:Y:S02]  /*1b70*/  IADD3.X R21, R23, UR9, RZ, P1, !PT ;  /* 0x0000000917157c10 */ /* 0x000fe40008ffe4ff */
[----:B------:R-:W-:Y:S01]  /*1b80*/  ISETP.NE.U32.AND P1, PT, R18, RZ, PT ;  /* 0x000000ff1200720c */ /* 0x000fe20003f25070 */
[----:B------:R-:W-:-:S05]  /*1b90*/  VIADD R18, R11, 0x8 ;  /* 0x000000080b127836 */ /* 0x000fca0000000000 */
[----:B------:R-:W-:-:S07]  /*1ba0*/  ISETP.LT.AND P2, PT, R18, UR18, !P2 ;  /* 0x0000001212007c0c */ /* 0x000fce000d741270 */
[----:B------:R2:W-:Y:S01]  /*1bb0*/  LDGSTS.E.LTC128B.64 [R19+0x600], desc[UR24][R20.64], P1 ;  /* 0x0060000014137fae */ /* 0x0005e20008921b58 */
[----:B------:R-:W-:-:S04]  /*1bc0*/  ISETP.GE.OR P1, PT, R18, R106, !P3 ;  /* 0x0000006a1200720c */ /* 0x000fc80005f26670 */
[----:B------:R-:W-:Y:S02]  /*1bd0*/  PLOP3.LUT P0, PT, P2, P1, PT, 0x80, 0x0 ;  /* 0x000000000000781c */ /* 0x000fe40001703070 */
[C---:B------:R-:W-:Y:S02]  /*1be0*/  ISETP.LT.AND P2, PT, R18.reuse, UR18, !P6 ;  /* 0x0000001212007c0c */ /* 0x040fe4000f741270 */
[----:B------:R-:W-:Y:S02]  /*1bf0*/  ISETP.GE.OR P1, PT, R18, R105, !P3 ;  /* 0x000000691200720c */ /* 0x000fe40005f26670 */
[----:B---3--:R-:W-:Y:S02]  /*1c00*/  P2R R24, PR, RZ, 0x1 ;  /* 0x00000001ff187803 */ /* 0x008fe40000000000 */
[----:B------:R-:W-:Y:S02]  /*1c10*/  PLOP3.LUT P0, PT, P2, P1, PT, 0x80, 0x0 ;  /* 0x000000000000781c */ /* 0x000fe40001703070 */
[----:B------:R-:W-:-:S02]  /*1c20*/  ISETP.NE.AND P2, PT, RZ, UR14, PT ;  /* 0x0000000eff007c0c */ /* 0x000fc4000bf45270 */
[C---:B------:R-:W-:Y:S02]  /*1c30*/  ISETP.LT.AND P1, PT, R18.reuse, UR18, !P5 ;  /* 0x0000001212007c0c */ /* 0x040fe4000ef21270 */
[C---:B------:R-:W-:Y:S02]  /*1c40*/  ISETP.GE.OR P3, PT, R18.reuse, R104, !P2 ;  /* 0x000000681200720c */ /* 0x040fe40005766670 */
[C---:B------:R-:W-:Y:S02]  /*1c50*/  ISETP.GE.OR P2, PT, R18.reuse, R103, !P2 ;  /* 0x000000671200720c */ /* 0x040fe40005746670 */
[----:B------:R-:W-:Y:S02]  /*1c60*/  PLOP3.LUT P3, PT, P1, P3, PT, 0x80, 0x0 ;  /* 0x000000000000781c */ /* 0x000fe40000f67070 */
[----:B------:R-:W-:-:S04]  /*1c70*/  ISETP.LT.AND P1, PT, R18, UR18, !P4 ;  /* 0x0000001212007c0c */ /* 0x000fc8000e721270 */
[----:B------:R-:W-:Y:S02]  /*1c80*/  PLOP3.LUT P2, PT, P1, P2, PT, 0x80, 0x0 ;  /* 0x000000000000781c */ /* 0x000fe40000f45070 */
[----:B------:R-:W-:-:S04]  /*1c90*/  ISETP.GE.AND P1, PT, R106, R18, PT ;  /* 0x000000126a00720c */ /* 0x000fc80003f26270 */
[----:B-1----:R-:W-:Y:S02]  /*1ca0*/  SEL R23, RZ, 0x1, !P1 ;  /* 0x00000001ff177807 */ /* 0x002fe40004800000 */
[-C--:B------:R-:W-:Y:S02]  /*1cb0*/  ISETP.GE.AND P1, PT, R105, R18.reuse, PT ;  /* 0x000000126900720c */ /* 0x080fe40003f26270 */
[----:B------:R-:W-:Y:S02]  /*1cc0*/  LOP3.LUT R23, R23, UR14, RZ, 0xfc, !PT ;  /* 0x0000000e17177c12 */ /* 0x000fe4000f8efcff */
[----:B------:R-:W-:Y:S02]  /*1cd0*/  SEL R22, RZ, 0x1, !P1 ;  /* 0x00000001ff167807 */ /* 0x000fe40004800000 */
[----:B------:R-:W-:Y:S02]  /*1ce0*/  ISETP.GE.AND P1, PT, R104, R18, PT ;  /* 0x000000126800720c */ /* 0x000fe40003f26270 */
[----:B------:R-:W-:-:S02]  /*1cf0*/  PRMT R23, R23, 0x9910, RZ ;  /* 0x0000991017177816 */ /* 0x000fc400000000ff */
[----:B--2---:R-:W-:Y:S02]  /*1d00*/  SEL R21, RZ, 0x1, !P1 ;  /* 0x00000001ff157807 */ /* 0x004fe40004800000 */
[----:B------:R-:W-:Y:S02]  /*1d10*/  ISETP.GE.AND P1, PT, R103, R18, PT ;  /* 0x000000126700720c */ /* 0x000fe40003f26270 */
[----:B------:R-:W-:Y:S02]  /*1d20*/  LOP3.LUT R22, R22, UR14, RZ, 0xfc, !PT ;  /* 0x0000000e16167c12 */ /* 0x000fe4000f8efcff */
[----:B------:R-:W-:Y:S02]  /*1d30*/  SEL R20, RZ, 0x1, !P1 ;  /* 0x00000001ff147807 */ /* 0x000fe40004800000 */
[----:B------:R-:W-:Y:S02]  /*1d40*/  ISETP.NE.AND P1, PT, R113, RZ, PT ;  /* 0x000000ff7100720c */ /* 0x000fe40003f25270 */
[----:B------:R-:W-:-:S02]  /*1d50*/  PRMT R22, R22, 0x9910, RZ ;  /* 0x0000991016167816 */ /* 0x000fc400000000ff */
[----:B------:R-:W-:Y:S02]  /*1d60*/  ISETP.LT.AND P1, PT, R10, UR18, !P1 ;  /* 0x000000120a007c0c */ /* 0x000fe4000cf21270 */
[----:B------:R-:W-:Y:S02]  /*1d70*/  LOP3.LUT R21, R21, UR14, RZ, 0xfc, !PT ;  /* 0x0000000e15157c12 */ /* 0x000fe4000f8efcff */
[----:B------:R-:W-:Y:S02]  /*1d80*/  SEL R18, RZ, 0x100, !P1 ;  /* 0x00000100ff127807 */ /* 0x000fe40004800000 */
[----:B------:R-:W-:Y:S02]  /*1d90*/  ISETP.NE.AND P1, PT, R24, RZ, PT ;  /* 0x000000ff1800720c */ /* 0x000fe40003f25270 */
[----:B------:R-:W-:Y:S02]  /*1da0*/  LOP3.LUT R20, R20, UR14, RZ, 0xfc, !PT ;  /* 0x0000000e14147c12 */ /* 0x000fe4000f8efcff */
[----:B------:R-:W-:-:S02]  /*1db0*/  ISETP.NE.AND P1, PT, R23, RZ, P1 ;  /* 0x000000ff1700720c */ /* 0x000fc40000f25270 */
[----:B------:R-:W-:Y:S02]  /*1dc0*/  PRMT R21, R21, 0x9910, RZ ;  /* 0x0000991015157816 */ /* 0x000fe400000000ff */
[----:B------:R-:W-:Y:S02]  /*1dd0*/  SEL R23, RZ, 0x100, !P1 ;  /* 0x00000100ff177807 */ /* 0x000fe40004800000 */
[----:B------:R-:W-:Y:S02]  /*1de0*/  ISETP.NE.AND P1, PT, R22, RZ, P0 ;  /* 0x000000ff1600720c */ /* 0x000fe40000725270 */
[----:B------:R-:W-:Y:S02]  /*1df0*/  PRMT R20, R20, 0x9910, RZ ;  /* 0x0000991014147816 */ /* 0x000fe400000000ff */
[----:B------:R-:W-:Y:S02]  /*1e00*/  ISETP.NE.AND P0, PT, R16, RZ, PT ;  /* 0x000000ff1000720c */ /* 0x000fe40003f05270 */
[----:B------:R-:W-:-:S02]  /*1e10*/  SEL R16, RZ, 0x200, !P1 ;  /* 0x00000200ff107807 */ /* 0x000fc40004800000 */
[----:B------:R-:W-:Y:S02]  /*1e20*/  ISETP.NE.AND P3, PT, R21, RZ, P3 ;  /* 0x000000ff1500720c */ /* 0x000fe40001f65270 */
[----:B------:R-:W-:Y:S02]  /*1e30*/  ISETP.NE.AND P2, PT, R20, RZ, P2 ;  /* 0x000000ff1400720c */ /* 0x000fe40001745270 */
[----:B------:R-:W-:Y:S02]  /*1e40*/  SEL R21, RZ, 0x400, !P3 ;  /* 0x00000400ff157807 */ /* 0x000fe40005800000 */
[----:B------:R-:W-:Y:S02]  /*1e50*/  SEL R20, RZ, 0x800, !P2 ;  /* 0x00000800ff147807 */ /* 0x000fe40005000000 */
[----:B------:R-:W-:Y:S02]  /*1e60*/  LOP3.LUT R12, R16, R23, R12, 0xfe, !PT ;  /* 0x00000017100c7212 */ /* 0x000fe400078efe0c */
[----:B------:R-:W-:-:S02]  /*1e70*/  LOP3.LUT R16, R14, 0x6, RZ, 0xc0, !PT ;  /* 0x000000060e107812 */ /* 0x000fc400078ec0ff */
[----:B------:R-:W-:Y:S01]  /*1e80*/  LOP3.LUT R12, R20, R21, R12, 0xfe, !PT ;  /* 0x00000015140c7212 */ /* 0x000fe200078efe0c */
[----:B------:R-:W-:Y:S01]  /*1e90*/  IMAD.SHL.U32 R21, R14, 0x4, RZ ;  /* 0x000000040e157824 */ /* 0x000fe200078e00ff */
[----:B------:R-:W-:Y:S02]  /*1ea0*/  SHF.R.S32.HI R20, RZ, 0x1f, R13 ;  /* 0x0000001fff147819 */ /* 0x000fe4000001140d */
[----:B------:R-:W-:Y:S02]  /*1eb0*/  SHF.R.U32.HI R16, RZ, 0x1, R16 ;  /* 0x00000001ff107819 */ /* 0x000fe40000011610 */
[----:B------:R-:W-:Y:S02]  /*1ec0*/  LEA.HI R20, R20, R13, RZ, 0x2 ;  /* 0x0000000d14147211 */ /* 0x000fe400078f10ff */
[----:B------:R-:W-:Y:S02]  /*1ed0*/  LEA.HI R14, R17, R14, RZ, 0x3 ;  /* 0x0000000e110e7211 */ /* 0x000fe400078f18ff */
[----:B------:R-:W-:-:S02]  /*1ee0*/  LOP3.LUT R20, R20, 0xfffffffc, RZ, 0xc0, !PT ;  /* 0xfffffffc14147812 */ /* 0x000fc400078ec0ff */
[----:B------:R-:W-:Y:S02]  /*1ef0*/  LOP3.LUT R21, R16, 0x4, R21, 0xf8, !PT ;  /* 0x0000000410157812 */ /* 0x000fe400078ef815 */
[----:B------:R-:W-:Y:S01]  /*1f00*/  SHF.R.U32.HI R14, RZ, 0x3, R14 ;  /* 0x00000003ff0e7819 */ /* 0x000fe2000001160e */
[----:B------:R-:W-:Y:S01]  /*1f10*/  IMAD.IADD R22, R13, 0x1, -R20 ;  /* 0x000000010d167824 */ /* 0x000fe200078e0a14 */
[----:B------:R-:W-:Y:S02]  /*1f20*/  LOP3.LUT R16, R20, R16, RZ, 0xfc, !PT ;  /* 0x0000001014107212 */ /* 0x000fe400078efcff */
[----:B------:R-:W-:Y:S01]  /*1f30*/  SEL R12, R12, RZ, P0 ;  /* 0x000000ff0c0c7207 */ /* 0x000fe20000000000 */
[----:B------:R-:W-:Y:S01]  /*1f40*/  IMAD.SHL.U32 R13, R22, 0x2, RZ ;  /* 0x00000002160d7824 */ /* 0x000fe200078e00ff */
[----:B------:R-:W-:Y:S02]  /*1f50*/  LOP3.LUT R21, R21, 0x1, R22, 0x78, !PT ;  /* 0x0000000115157812 */ /* 0x000fe400078e7816 */
[----:B------:R-:W-:-:S02]  /*1f60*/  ISETP.NE.AND P2, PT, R112, RZ, PT ;  /* 0x000000ff7000720c */ /* 0x000fc40003f45270 */
[----:B------:R-:W-:Y:S01]  /*1f70*/  ISETP.NE.AND P3, PT, R111, RZ, PT ;  /* 0x000000ff6f00720c */ /* 0x000fe20003f65270 */
[----:B------:R-:W-:Y:S01]  /*1f80*/  IMAD R14, R21, 0x2, R14 ;  /* 0x00000002150e7824 */ /* 0x000fe200078e020e */
[----:B------:R-:W-:-:S04]  /*1f90*/  ISETP.NE.AND P1, PT, R110, RZ, PT ;  /* 0x000000ff6e00720c */ /* 0x000fc80003f25270 */
[----:B------:R-:W-:-:S05]  /*1fa0*/  LOP3.LUT R13, R14, 0x4, R13, 0x78, !PT ;  /* 0x000000040e0d7812 */ /* 0x000fca00078e780d */
[----:B------:R-:W-:Y:S02]  /*1fb0*/  IMAD R16, R16, 0x40, R13 ;  /* 0x0000004010107824 */ /* 0x000fe400078e020d */
[----:B------:R-:W-:-:S03]  /*1fc0*/  IMAD.SHL.U32 R13, R12, 0x8, RZ ;  /* 0x000000080c0d7824 */ /* 0x000fc600078e00ff */
[----:B------:R-:W-:Y:S02]  /*1fd0*/  LEA R102, R16, UR4, 0x3 ;  /* 0x0000000410667c11 */ /* 0x000fe4000f8e18ff */
[----:B------:R-:W-:Y:S01]  /*1fe0*/  LOP3.LUT P0, RZ, R13, 0x8, RZ, 0xc0, !PT ;  /* 0x000000080dff7812 */ /* 0x000fe2000780c0ff */
[----:B------:R-:W-:-:S12]  /*1ff0*/  IMAD.SHL.U32 R13, R12, 0x4, RZ ;  /* 0x000000040c0d7824 */ /* 0x000fd800078e00ff */
[----:B------:R-:W-:Y:S01]  /*2000*/  LDGSTS.E.LTC128B.64 [R102+0x6000], desc[UR24][R68.64], P0 ;  /* 0x0600000044667fae */ /* 0x000fe20008121b58 */
[----:B------:R-:W-:Y:S01]  /*2010*/  LOP3.LUT P0, RZ, R13, 0x8, RZ, 0xc0, !PT ;  /* 0x000000080dff7812 */ /* 0x000fe2000780c0ff */
[----:B------:R-:W-:-:S12]  /*2020*/  IMAD.SHL.U32 R13, R12, 0x2, RZ ;  /* 0x000000020c0d7824 */ /* 0x000fd800078e00ff */
[----:B------:R-:W-:Y:S01]  /*2030*/  LDGSTS.E.LTC128B.64 [R102+0x6080], desc[UR24][R68.64+0x80], P0 ;  /* 0x0608008044667fae */ /* 0x000fe20008121b58 */
[----:B------:R-:W-:Y:S02]  /*2040*/  LOP3.LUT P0, RZ, R13, 0x8, RZ, 0xc0, !PT ;  /* 0x000000080dff7812 */ /* 0x000fe4000780c0ff */
[----:B------:R-:W-:-:S04]  /*2050*/  LOP3.LUT R13, R12, 0x100, RZ, 0xc0, !PT ;  /* 0x000001000c0d7812 */ /* 0x000fc800078ec0ff */
[----:B------:R-:W-:-:S07]  /*2060*/  SHF.R.U32.HI R13, RZ, 0x5, R13 ;  /* 0x00000005ff0d7819 */ /* 0x000fce000001160d */
[----:B------:R-:W-:Y:S01]  /*2070*/  LDGSTS.E.LTC128B.64 [R102+0x6100], desc[UR24][R68.64+0x100], P0 ;  /* 0x0610010044667fae */ /* 0x000fe20008121b58 */
[----:B------:R-:W-:-:S13]  /*2080*/  LOP3.LUT P0, RZ, R12, 0x8, RZ, 0xc0, !PT ;  /* 0x000000080cff7812 */ /* 0x000fda000780c0ff */
[----:B------:R-:W-:Y:S01]  /*2090*/  LDGSTS.E.LTC128B.64 [R102+0x6180], desc[UR24][R68.64+0x180], P0 ;  /* 0x0618018044667fae */ /* 0x000fe20008121b58 */
[----:B------:R-:W-:-:S04]  /*20a0*/  IADD3 R16, P0, R68, UR10, RZ ;  /* 0x0000000a44107c10 */ /* 0x000fc8000ff1e0ff */
[----:B------:R-:W-:Y:S02]  /*20b0*/  IADD3.X R17, R69, UR11, RZ, P0, !PT ;  /* 0x0000000b45117c10 */ /* 0x000fe400087fe4ff */
[----:B------:R-:W-:Y:S02]  /*20c0*/  ISETP.NE.U32.AND P0, PT, R13, RZ, PT ;  /* 0x000000ff0d00720c */ /* 0x000fe40003f05070 */
[----:B------:R-:W-:-:S04]  /*20d0*/  LOP3.LUT R13, R12, 0x200, RZ, 0xc0, !PT ;  /* 0x000002000c0d7812 */ /* 0x000fc800078ec0ff */
[----:B------:R-:W-:-:S07]  /*20e0*/  SHF.R.U32.HI R13, RZ, 0x6, R13 ;  /* 0x00000006ff0d7819 */ /* 0x000fce000001160d */
[----:B------:R-:W-:Y:S01]  /*20f0*/  LDGSTS.E.LTC128B.64 [R102+0x7000], desc[UR24][R16.64], P0 ;  /* 0x0700000010667fae */ /* 0x000fe20008121b58 */
[----:B------:R-:W-:Y:S02]  /*2100*/  ISETP.NE.U32.AND P0, PT, R13, RZ, PT ;  /* 0x000000ff0d00720c */ /* 0x000fe40003f05070 */
[C---:B------:R-:W-:Y:S02]  /*2110*/  LOP3.LUT R13, R12.reuse, 0x400, RZ, 0xc0, !PT ;  /* 0x000004000c0d7812 */ /* 0x040fe400078ec0ff */
[----:B------:R-:W-:Y:S02]  /*2120*/  LOP3.LUT R12, R12, 0x800, RZ, 0xc0, !PT ;  /* 0x000008000c0c7812 */ /* 0x000fe400078ec0ff */
[----:B------:R-:W-:Y:S02]  /*2130*/  SHF.R.U32.HI R13, RZ, 0x7, R13 ;  /* 0x00000007ff0d7819 */ /* 0x000fe4000001160d */
[----:B------:R-:W-:-:S05]  /*2140*/  SHF.R.U32.HI R12, RZ, 0x8, R12 ;  /* 0x00000008ff0c7819 */ /* 0x000fca000001160c */
[----:B------:R-:W-:Y:S01]  /*2150*/  LDGSTS.E.LTC128B.64 [R102+0x7080], desc[UR24][R16.64+0x80], P0 ;  /* 0x0708008010667fae */ /* 0x000fe20008121b58 */
[----:B------:R-:W-:-:S13]  /*2160*/  ISETP.NE.U32.AND P0, PT, R13, RZ, PT ;  /* 0x000000ff0d00720c */ /* 0x000fda0003f05070 */
[----:B------:R-:W-:Y:S01]  /*2170*/  LDGSTS.E.LTC128B.64 [R102+0x7100], desc[UR24][R16.64+0x100], P0 ;  /* 0x0710010010667fae */ /* 0x000fe20008121b58 */
[----:B------:R-:W-:-:S13]  /*2180*/  ISETP.NE.U32.AND P0, PT, R12, RZ, PT ;  /* 0x000000ff0c00720c */ /* 0x000fda0003f05070 */
[----:B------:R1:W-:Y:S01]  /*2190*/  LDGSTS.E.LTC128B.64 [R102+0x7180], desc[UR24][R16.64+0x180], P0 ;  /* 0x0718018010667fae */ /* 0x0003e20008121b58 */
[----:B------:R-:W-:-:S03]  /*21a0*/  ISETP.LT.AND P0, PT, R10, UR18, !P2 ;  /* 0x000000120a007c0c */ /* 0x000fc6000d701270 */
[----:B------:R-:W0:Y:S01]  /*21b0*/  LDGDEPBAR ;  /* 0x00000000000079af */ /* 0x000e220000000000 */
[----:B------:R-:W-:Y:S02]  /*21c0*/  SEL R13, RZ, 0x200, !P0 ;  /* 0x00000200ff0d7807 */ /* 0x000fe40004000000 */
[C---:B------:R-:W-:Y:S02]  /*21d0*/  ISETP.LT.AND P0, PT, R10.reuse, UR18, !P3 ;  /* 0x000000120a007c0c */ /* 0x040fe4000df01270 */
[----:B------:R-:W-:Y:S02]  /*21e0*/  LOP3.LUT R9, R13, R18, R9, 0xfe, !PT ;  /* 0x000000120d097212 */ /* 0x000fe400078efe09 */
[----:B------:R-:W-:Y:S02]  /*21f0*/  SEL R12, RZ, 0x400, !P0 ;  /* 0x00000400ff0c7807 */ /* 0x000fe40004000000 */
[----:B------:R-:W-:Y:S02]  /*2200*/  ISETP.LT.AND P0, PT, R10, UR18, !P1 ;  /* 0x000000120a007c0c */ /* 0x000fe4000cf01270 */
[----:B------:R-:W-:-:S02]  /*2210*/  ISETP.NE.AND P1, PT, R109, RZ, PT ;  /* 0x000000ff6d00720c */ /* 0x000fc40003f25270 */
[----:B------:R-:W-:Y:S02]  /*2220*/  SEL R21, RZ, 0x800, !P0 ;  /* 0x00000800ff157807 */ /* 0x000fe40004000000 */
[----:B------:R-:W-:Y:S02]  /*2230*/  IADD3 R4, P0, R4, UR28, RZ ;  /* 0x0000001c04047c10 */ /* 0x000fe4000ff1e0ff */
[----:B------:R-:W-:Y:S02]  /*2240*/  LOP3.LUT R9, R21, R12, R9, 0xfe, !PT ;  /* 0x0000000c15097212 */ /* 0x000fe400078efe09 */
[----:B------:R-:W-:Y:S02]  /*2250*/  IADD3.X R5, R5, UR31, RZ, P0, !PT ;  /* 0x0000001f05057c10 */ /* 0x000fe400087fe4ff */
[----:B------:R-:W-:Y:S02]  /*2260*/  IADD3 R22, P0, R4, UR8, RZ ;  /* 0x0000000804167c10 */ /* 0x000fe4000ff1e0ff */
[----:B------:R-:W-:-:S02]  /*2270*/  ISETP.NE.AND P3, PT, RZ, UR14, PT ;  /* 0x0000000eff007c0c */ /* 0x000fc4000bf65270 */
[----:B------:R-:W-:Y:S02]  /*2280*/  IADD3.X R23, R5, UR9, RZ, P0, !PT ;  /* 0x0000000905177c10 */ /* 0x000fe400087fe4ff */
[----:B-1----:R-:W-:-:S04]  /*2290*/  IADD3 R16, P0, R22, UR8, RZ ;  /* 0x0000000816107c10 */ /* 0x002fc8000ff1e0ff */
[----:B------:R-:W-:Y:S02]  /*22a0*/  IADD3.X R17, R23, UR9, RZ, P0, !PT ;  /* 0x0000000917117c10 */ /* 0x000fe400087fe4ff */
[----:B------:R-:W-:-:S04]  /*22b0*/  PLOP3.LUT P0, PT, PT, PT, UP2, 0x40, 0x0 ;  /* 0x000000000000781c */ /* 0x000fc80003f0e828 */
[----:B------:R-:W-:Y:S02]  /*22c0*/  SEL R10, R9, RZ, !P0 ;  /* 0x000000ff090a7207 */ /* 0x000fe40004000000 */
[----:B------:R-:W-:Y:S02]  /*22d0*/  IADD3 R12, P0, R16, UR8, RZ ;  /* 0x00000008100c7c10 */ /* 0x000fe4000ff1e0ff */
[C---:B------:R-:W-:Y:S01]  /*22e0*/  LOP3.LUT R18, R10.reuse, 0x100, RZ, 0xc0, !PT ;  /* 0x000001000a127812 */ /* 0x040fe200078ec0ff */
[C---:B------:R-:W-:Y:S01]  /*22f0*/  IMAD.SHL.U32 R9, R10.reuse, 0x8, RZ ;  /* 0x000000080a097824 */ /* 0x040fe200078e00ff */
[----:B------:R-:W-:Y:S02]  /*2300*/  IADD3.X R13, R17, UR9, RZ, P0, !PT ;  /* 0x00000009110d7c10 */ /* 0x000fe400087fe4ff */
[----:B------:R-:W-:Y:S02]  /*2310*/  SHF.R.U32.HI R18, RZ, 0x5, R18 ;  /* 0x00000005ff127819 */ /* 0x000fe40000011612 */
[----:B------:R-:W-:Y:S01]  /*2320*/  LOP3.LUT P0, RZ, R9, 0x8, RZ, 0xc0, !PT ;  /* 0x0000000809ff7812 */ /* 0x000fe2000780c0ff */
[----:B------:R-:W-:-:S12]  /*2330*/  IMAD.SHL.U32 R9, R10, 0x4, RZ ;  /* 0x000000040a097824 */ /* 0x000fd800078e00ff */
[----:B------:R-:W-:Y:S01]  /*2340*/  LDGSTS.E.LTC128B.64 [R15+0x2000], desc[UR24][R4.64], P0 ;  /* 0x02000000040f7fae */ /* 0x000fe20008121b58 */
[----:B------:R-:W-:Y:S01]  /*2350*/  LOP3.LUT P0, RZ, R9, 0x8, RZ, 0xc0, !PT ;  /* 0x0000000809ff7812 */ /* 0x000fe2000780c0ff */
[----:B------:R-:W-:-:S12]  /*2360*/  IMAD.SHL.U32 R9, R10, 0x2, RZ ;  /* 0x000000020a097824 */ /* 0x000fd800078e00ff */
[----:B------:R1:W-:Y:S01]  /*2370*/  LDGSTS.E.LTC128B.64 [R15+0x2200], desc[UR24][R22.64], P0 ;  /* 0x02200000160f7fae */ /* 0x0003e20008121b58 */
[----:B------:R-:W-:Y:S01]  /*2380*/  LOP3.LUT P0, RZ, R9, 0x8, RZ, 0xc0, !PT ;  /* 0x0000000809ff7812 */ /* 0x000fe2000780c0ff */
[----:B------:R-:W-:-:S05]  /*2390*/  VIADD R9, R11, 0x18 ;  /* 0x000000180b097836 */ /* 0x000fca0000000000 */
[----:B------:R-:W-:-:S07]  /*23a0*/  ISETP.LT.AND P1, PT, R9, UR18, !P1 ;  /* 0x0000001209007c0c */ /* 0x000fce000cf21270 */
[----:B------:R2:W-:Y:S01]  /*23b0*/  LDGSTS.E.LTC128B.64 [R15+0x2400], desc[UR24][R16.64], P0 ;  /* 0x02400000100f7fae */ /* 0x0005e20008121b58 */
[----:B------:R-:W-:-:S04]  /*23c0*/  ISETP.GE.OR P0, PT, R9, R106, !P3 ;  /* 0x0000006a0900720c */ /* 0x000fc80005f06670 */
[----:B------:R-:W-:Y:S02]  /*23d0*/  PLOP3.LUT P1, PT, P1, P0, PT, 0x80, 0x0 ;  /* 0x000000000000781c */ /* 0x000fe40000f21070 */
[----:B------:R-:W-:Y:S02]  /*23e0*/  LOP3.LUT P0, RZ, R10, 0x8, RZ, 0xc0, !PT ;  /* 0x000000080aff7812 */ /* 0x000fe4000780c0ff */
[----:B------:R-:W-:Y:S02]  /*23f0*/  P2R R14, PR, RZ, 0x2 ;  /* 0x00000002ff0e7803 */ /* 0x000fe40000000000 */
[----:B------:R-:W-:Y:S02]  /*2400*/  ISETP.NE.AND P1, PT, RZ, UR14, PT ;  /* 0x0000000eff007c0c */ /* 0x000fe4000bf25270 */
[----:B-1----:R-:W-:Y:S02]  /*2410*/  CS2R R22, SRZ ;  /* 0x0000000000167805 */ /* 0x002fe4000001ff00 */
[----:B------:R-:W-:-:S02]  /*2420*/  ISETP.GE.OR P3, PT, R9, R105, !P1 ;  /* 0x000000690900720c */ /* 0x000fc40004f66670 */
[C---:B------:R-:W-:Y:S02]  /*2430*/  ISETP.GE.OR P2, PT, R9.reuse, R104, !P1 ;  /* 0x000000680900720c */ /* 0x040fe40004f46670 */
[----:B------:R-:W-:Y:S01]  /*2440*/  ISETP.GE.OR P1, PT, R9, R103, !P1 ;  /* 0x000000670900720c */ /* 0x000fe20004f26670 */
[----:B------:R1:W-:Y:S01]  /*2450*/  LDGSTS.E.LTC128B.64 [R15+0x2600], desc[UR24][R12.64], P0 ;  /* 0x026000000c0f7fae */ /* 0x0003e20008121b58 */
[----:B------:R-:W-:-:S04]  /*2460*/  IADD3 R24, P0, R12, UR8, RZ ;  /* 0x000000080c187c10 */ /* 0x000fc8000ff1e0ff */
[----:B------:R-:W-:Y:S02]  /*2470*/  IADD3.X R25, R13, UR9, RZ, P0, !PT ;  /* 0x000000090d197c10 */ /* 0x000fe400087fe4ff */
[----:B------:R-:W-:Y:S02]  /*2480*/  ISETP.NE.U32.AND P0, PT, R18, RZ, PT ;  /* 0x000000ff1200720c */ /* 0x000fe40003f05070 */
[----:B--2---:R-:W-:-:S04]  /*2490*/  LOP3.LUT R16, R10, 0x200, RZ, 0xc0, !PT ;  /* 0x000002000a107812 */ /* 0x004fc800078ec0ff */
[----:B------:R-:W-:-:S07]  /*24a0*/  SHF.R.U32.HI R16, RZ, 0x6, R16 ;  /* 0x00000006ff107819 */ /* 0x000fce0000011610 */
[----:B------:R2:W-:Y:S01]  /*24b0*/  LDGSTS.E.LTC128B.64 [R19+0x2000], desc[UR24][R24.64], P0 ;  /* 0x0200000018137fae */ /* 0x0005e20008121b58 */
[----:B------:R-:W-:-:S04]  /*24c0*/  IADD3 R20, P0, R24, UR8, RZ ;  /* 0x0000000818147c10 */ /* 0x000fc8000ff1e0ff */
[----:B------:R-:W-:Y:S02]  /*24d0*/  IADD3.X R21, R25, UR9, RZ, P0, !PT ;  /* 0x0000000919157c10 */ /* 0x000fe400087fe4ff */
[----:B------:R-:W-:Y:S02]  /*24e0*/  ISETP.NE.U32.AND P0, PT, R16, RZ, PT ;  /* 0x000000ff1000720c */ /* 0x000fe40003f05070 */
[C---:B-1----:R-:W-:Y:S02]  /*24f0*/  LOP3.LUT R12, R10.reuse, 0x400, RZ, 0xc0, !PT ;  /* 0x000004000a0c7812 */ /* 0x042fe400078ec0ff */
[----:B------:R-:W-:Y:S02]  /*2500*/  LOP3.LUT R10, R10, 0x800, RZ, 0xc0, !PT ;  /* 0x000008000a0a7812 */ /* 0x000fe400078ec0ff */
[----:B------:R-:W-:Y:S02]  /*2510*/  SHF.R.U32.HI R12, RZ, 0x7, R12 ;  /* 0x00000007ff0c7819 */ /* 0x000fe4000001160c */
[----:B------:R-:W-:-:S05]  /*2520*/  SHF.R.U32.HI R10, RZ, 0x8, R10 ;  /* 0x00000008ff0a7819 */ /* 0x000fca000001160a */
[----:B------:R1:W-:Y:S01]  /*2530*/  LDGSTS.E.LTC128B.64 [R19+0x2200], desc[UR24][R20.64], P0 ;  /* 0x0220000014137fae */ /* 0x0003e20008121b58 */
[----:B------:R-:W-:-:S04]  /*2540*/  IADD3 R16, P0, R20, UR8, RZ ;  /* 0x0000000814107c10 */ /* 0x000fc8000ff1e0ff */
[----:B------:R-:W-:Y:S02]  /*2550*/  IADD3.X R17, R21, UR9, RZ, P0, !PT ;  /* 0x0000000915117c10 */ /* 0x000fe400087fe4ff */
[----:B------:R-:W-:Y:S02]  /*2560*/  ISETP.NE.U32.AND P0, PT, R12, RZ, PT ;  /* 0x000000ff0c00720c */ /* 0x000fe40003f05070 */
[----:B--2---:R-:W-:-:S11]  /*2570*/  CS2R R24, SRZ ;  /* 0x0000000000187805 */ /* 0x004fd6000001ff00 */
[----:B------:R2:W-:Y:S01]  /*2580*/  LDGSTS.E.LTC128B.64 [R19+0x2400], desc[UR24][R16.64], P0 ;  /* 0x0240000010137fae */ /* 0x0005e20008121b58 */
[----:B------:R-:W-:-:S04]  /*2590*/  IADD3 R12, P0, R16, UR8, RZ ;  /* 0x00000008100c7c10 */ /* 0x000fc8000ff1e0ff */
[----:B------:R-:W-:Y:S02]  /*25a0*/  IADD3.X R13, R17, UR9, RZ, P0, !PT ;  /* 0x00000009110d7c10 */ /* 0x000fe400087fe4ff */
[----:B------:R-:W-:Y:S02]  /*25b0*/  ISETP.NE.U32.AND P0, PT, R10, RZ, PT ;  /* 0x000000ff0a00720c */ /* 0x000fe40003f05070 */
[----:B-1----:R-:W-:-:S11]  /*25c0*/  CS2R R20, SRZ ;  /* 0x0000000000147805 */ /* 0x002fd6000001ff00 */
[----:B------:R1:W-:Y:S01]  /*25d0*/  LDGSTS.E.LTC128B.64 [R19+0x2600], desc[UR24][R12.64], P0 ;  /* 0x026000000c137fae */ /* 0x0003e20008121b58 */
[----:B------:R-:W-:-:S04]  /*25e0*/  ISETP.LT.AND P0, PT, R9, UR18, !P6 ;  /* 0x0000001209007c0c */ /* 0x000fc8000f701270 */
[----:B------:R-:W-:Y:S02]  /*25f0*/  PLOP3.LUT P3, PT, P0, P3, PT, 0x80, 0x0 ;  /* 0x000000000000781c */ /* 0x000fe40000767070 */
[----:B------:R-:W-:Y:S01]  /*2600*/  ISETP.LT.AND P0, PT, R9, UR18, !P5 ;  /* 0x0000001209007c0c */ /* 0x000fe2000ef01270 */
[----:B--2---:R-:W-:-:S03]  /*2610*/  VIADD R16, R11, 0x28 ;  /* 0x000000280b107836 */ /* 0x004fc60000000000 */
        /* <DEDUP_REMOVED lines=9> */
[----:B------:R-:W-:-:S02]  /*26b0*/  LOP3.LUT R12, R12, UR14, RZ, 0xfc, !PT ;  /* 0x0000000e0c0c7c12 */ /* 0x000fc4000f8efcff */
[----:B------:R-:W-:Y:S02]  /*26c0*/  SEL R10, RZ, 0x1, !P0 ;  /* 0x00000001ff0a7807 */ /* 0x000fe40004000000 */
[----:B------:R-:W-:Y:S02]  /*26d0*/  ISETP.GE.AND P0, PT, R103, R9, PT ;  /* 0x000000096700720c */ /* 0x000fe40003f06270 */
[----:B------:R-:W-:Y:S02]  /*26e0*/  PRMT R13, R13, 0x9910, RZ ;  /* 0x000099100d0d7816 */ /* 0x000fe400000000ff */
[----:B------:R-:W-:Y:S02]  /*26f0*/  SEL R9, RZ, 0x1, !P0 ;  /* 0x00000001ff097807 */ /* 0x000fe40004000000 */
[----:B------:R-:W-:Y:S02]  /*2700*/  IADD3 R18, P0, R68, UR21, RZ ;  /* 0x0000001544127c10 */ /* 0x000fe4000ff1e0ff */
[----:B------:R-:W-:-:S02]  /*2710*/  PRMT R12, R12, 0x9910, RZ ;  /* 0x000099100c0c7816 */ /* 0x000fc400000000ff */
[----:B------:R-:W-:Y:S02]  /*2720*/  IADD3.X R19, R69, UR12, RZ, P0, !PT ;  /* 0x0000000c45137c10 */ /* 0x000fe400087fe4ff */
[----:B------:R-:W-:Y:S02]  /*2730*/  ISETP.NE.AND P0, PT, R14, RZ, PT ;  /* 0x000000ff0e00720c */ /* 0x000fe40003f05270 */
[----:B------:R-:W-:Y:S02]  /*2740*/  LOP3.LUT R10, R10, UR14, RZ, 0xfc, !PT ;  /* 0x0000000e0a0a7c12 */ /* 0x000fe4000f8efcff */
[----:B------:R-:W-:Y:S02]  /*2750*/  LOP3.LUT R9, R9, UR14, RZ, 0xfc, !PT ;  /* 0x0000000e09097c12 */ /* 0x000fe4000f8efcff */
[----:B------:R-:W-:Y:S02]  /*2760*/  ISETP.NE.AND P0, PT, R13, RZ, P0 ;  /* 0x000000ff0d00720c */ /* 0x000fe40000705270 */
[----:B------:R-:W-:-:S02]  /*2770*/  ISETP.NE.AND P3, PT, R12, RZ, P3 ;  /* 0x000000ff0c00720c */ /* 0x000fc40001f65270 */
[----:B------:R-:W-:Y:S02]  /*2780*/  PRMT R10, R10, 0x9910, RZ ;  /* 0x000099100a0a7816 */ /* 0x000fe400000000ff */
[----:B------:R-:W-:Y:S02]  /*2790*/  PRMT R9, R9, 0x9910, RZ ;  /* 0x0000991009097816 */ /* 0x000fe400000000ff */
[----:B------:R-:W-:Y:S02]  /*27a0*/  SEL R13, RZ, 0x100, !P0 ;  /* 0x00000100ff0d7807 */ /* 0x000fe40004000000 */
[----:B------:R-:W-:Y:S02]  /*27b0*/  SEL R12, RZ, 0x200, !P3 ;  /* 0x00000200ff0c7807 */ /* 0x000fe40005800000 */
[----:B------:R-:W-:Y:S02]  /*27c0*/  ISETP.NE.AND P2, PT, R10, RZ, P2 ;  /* 0x000000ff0a00720c */ /* 0x000fe40001745270 */
[----:B------:R-:W-:-:S02]  /*27d0*/  ISETP.NE.AND P1, PT, R9, RZ, P1 ;  /* 0x000000ff0900720c */ /* 0x000fc40000f25270 */
[----:B------:R-:W-:Y:S02]  /*27e0*/  SEL R10, RZ, 0x400, !P2 ;  /* 0x00000400ff0a7807 */ /* 0x000fe40005000000 */
[----:B------:R-:W-:Y:S02]  /*27f0*/  SEL R9, RZ, 0x800, !P1 ;  /* 0x00000800ff097807 */ /* 0x000fe40004800000 */
[----:B------:R-:W-:Y:S02]  /*2800*/  LOP3.LUT R8, R12, R13, R8, 0xfe, !PT ;  /* 0x0000000d0c087212 */ /* 0x000fe400078efe08 */
[----:B------:R-:W-:Y:S02]  /*2810*/  PLOP3.LUT P0, PT, PT, PT, UP2, 0x40, 0x0 ;  /* 0x000000000000781c */ /* 0x000fe40003f0e828 */
[----:B------:R-:W-:Y:S02]  /*2820*/  LOP3.LUT R8, R9, R10, R8, 0xfe, !PT ;  /* 0x0000000a09087212 */ /* 0x000fe400078efe08 */
[----:B------:R-:W-:-:S02]  /*2830*/  ISETP.NE.AND P2, PT, R109, RZ, PT ;  /* 0x000000ff6d00720c */ /* 0x000fc40003f45270 */
[----:B------:R-:W-:Y:S02]  /*2840*/  SEL R8, R8, RZ, !P0 ;  /* 0x000000ff08087207 */ /* 0x000fe40004000000 */
[----:B------:R-:W-:Y:S02]  /*2850*/  ISETP.NE.AND P3, PT, RZ, UR14, PT ;  /* 0x0000000eff007c0c */ /* 0x000fe4000bf65270 */
[----:B------:R-:W-:Y:S01]  /*2860*/  ISETP.LT.AND P1, PT, R16, UR18, !P2 ;  /* 0x0000001210007c0c */ /* 0x000fe2000d721270 */
[----:B------:R-:W-:Y:S01]  /*2870*/  IMAD.SHL.U32 R9, R8, 0x8, RZ ;  /* 0x0000000808097824 */ /* 0x000fe200078e00ff */
[----:B------:R-:W-:-:S04]  /*2880*/  ISETP.GE.OR P0, PT, R16, R106, !P3 ;  /* 0x0000006a1000720c */ /* 0x000fc80005f06670 */
[----:B------:R-:W-:Y:S02]  /*2890*/  PLOP3.LUT P1, PT, P1, P0, PT, 0x80, 0x0 ;  /* 0x000000000000781c */ /* 0x000fe40000f21070 */
[----:B------:R-:W-:Y:S01]  /*28a0*/  LOP3.LUT P0, RZ, R9, 0x8, RZ, 0xc0, !PT ;  /* 0x0000000809ff7812 */ /* 0x000fe2000780c0ff */
[----:B------:R-:W-:Y:S01]  /*28b0*/  IMAD.SHL.U32 R9, R8, 0x4, RZ ;  /* 0x0000000408097824 */ /* 0x000fe200078e00ff */
[----:B------:R-:W-:Y:S02]  /*28c0*/  P2R R11, PR, RZ, 0x2 ;  /* 0x00000002ff0b7803 */ /* 0x000fe40000000000 */
[----:B------:R-:W-:-:S04]  /*28d0*/  ISETP.NE.AND P1, PT, RZ, UR14, PT ;  /* 0x0000000eff007c0c */ /* 0x000fc8000bf25270 */
[C---:B------:R-:W-:Y:S02]  /*28e0*/  ISETP.GE.OR P3, PT, R16.reuse, R105, !P1 ;  /* 0x000000691000720c */ /* 0x040fe40004f66670 */
[C---:B------:R-:W-:Y:S02]  /*28f0*/  ISETP.GE.OR P2, PT, R16.reuse, R104, !P1 ;  /* 0x000000681000720c */ /* 0x040fe40004f46670 */
[----:B------:R-:W-:Y:S01]  /*2900*/  ISETP.GE.OR P1, PT, R16, R103, !P1 ;  /* 0x000000671000720c */ /* 0x000fe20004f26670 */
        /* <DEDUP_REMOVED lines=9> */
[----:B------:R1:W-:Y:S01]  /*29a0*/  LDGSTS.E.LTC128B.64 [R102+0x8180], desc[UR24][R18.64+0x180], P0 ;  /* 0x0818018012667fae */ /* 0x0003e20008121b58 */
        /* <DEDUP_REMOVED lines=10> */
[----:B-1----:R-:W-:Y:S02]  /*2a50*/  CS2R R18, SRZ ;  /* 0x0000000000127805 */ /* 0x002fe4000001ff00 */
[----:B------:R-:W-:-:S03]  /*2a60*/  SHF.R.U32.HI R8, RZ, 0x8, R8 ;  /* 0x00000008ff087819 */ /* 0x000fc60000011608 */
[----:B------:R-:W-:Y:S01]  /*2a70*/  LDGSTS.E.LTC128B.64 [R102+0x9080], desc[UR24][R12.64+0x80], P0 ;  /* 0x090800800c667fae */ /* 0x000fe20008121b58 */
[----:B------:R-:W-:-:S13]  /*2a80*/  ISETP.NE.U32.AND P0, PT, R9, RZ, PT ;  /* 0x000000ff0900720c */ /* 0x000fda0003f05070 */
[----:B------:R-:W-:Y:S01]  /*2a90*/  LDGSTS.E.LTC128B.64 [R102+0x9100], desc[UR24][R12.64+0x100], P0 ;  /* 0x091001000c667fae */ /* 0x000fe20008121b58 */
[----:B------:R-:W-:-:S13]  /*2aa0*/  ISETP.NE.U32.AND P0, PT, R8, RZ, PT ;  /* 0x000000ff0800720c */ /* 0x000fda0003f05070 */
[----:B------:R1:W-:Y:S01]  /*2ab0*/  LDGSTS.E.LTC128B.64 [R102+0x9180], desc[UR24][R12.64+0x180], P0 ;  /* 0x091801800c667fae */ /* 0x0003e20008121b58 */
[----:B------:R-:W-:-:S03]  /*2ac0*/  ISETP.LT.AND P0, PT, R16, UR18, !P6 ;  /* 0x0000001210007c0c */ /* 0x000fc6000f701270 */
[----:B------:R-:W0:Y:S01]  /*2ad0*/  LDGDEPBAR ;  /* 0x00000000000079af */ /* 0x000e220000000000 */
[----:B------:R-:W-:Y:S02]  /*2ae0*/  PLOP3.LUT P3, PT, P0, P3, PT, 0x80, 0x0 ;  /* 0x000000000000781c */ /* 0x000fe40000767070 */
[----:B------:R-:W-:-:S04]  /*2af0*/  ISETP.LT.AND P0, PT, R16, UR18, !P5 ;  /* 0x0000001210007c0c */ /* 0x000fc8000ef01270 */
[----:B------:R-:W-:Y:S02]  /*2b00*/  PLOP3.LUT P2, PT, P0, P2, PT, 0x80, 0x0 ;  /* 0x000000000000781c */ /* 0x000fe40000745070 */
[----:B------:R-:W-:-:S04]  /*2b10*/  ISETP.LT.AND P0, PT, R16, UR18, !P4 ;  /* 0x0000001210007c0c */ /* 0x000fc8000e701270 */
[----:B------:R-:W-:Y:S02]  /*2b20*/  PLOP3.LUT P1, PT, P0, P1, PT, 0x80, 0x0 ;  /* 0x000000000000781c */ /* 0x000fe40000723070 */
[----:B------:R-:W-:-:S04]  /*2b30*/  ISETP.NE.AND P0, PT, R113, RZ, PT ;  /* 0x000000ff7100720c */ /* 0x000fc80003f05270 */
[----:B------:R-:W-:-:S04]  /*2b40*/  ISETP.LT.AND P0, PT, R7, UR18, !P0 ;  /* 0x0000001207007c0c */ /* 0x000fc8000c701270 */
[----:B------:R-:W-:Y:S01]  /*2b50*/  SEL R10, RZ, 0x100, !P0 ;  /* 0x00000100ff0a7807 */ /* 0x000fe20004000000 */
[----:B------:R-:W-:-:S04]  /*2b60*/  DEPBAR.LE SB0, 0x1 ;  /* 0x000080400000791a */ /* 0x000fc80000000000 */
[----:B------:R-:W-:Y:S01]  /*2b70*/  BAR.SYNC.DEFER_BLOCKING 0x0 ;  /* 0x0000000000007b1d */ /* 0x000fe20000010000 */
[----:B------:R-:W-:-:S04]  /*2b80*/  ISETP.NE.AND P0, PT, R112, RZ, PT ;  /* 0x000000ff7000720c */ /* 0x000fc80003f05270 */
[----:B------:R-:W-:-:S04]  /*2b90*/  ISETP.LT.AND P0, PT, R7, UR18, !P0 ;  /* 0x0000001207007c0c */ /* 0x000fc8000c701270 */
[----:B------:R-:W-:Y:S02]  /*2ba0*/  SEL R9, RZ, 0x200, !P0 ;  /* 0x00000200ff097807 */ /* 0x000fe40004000000 */
[----:B------:R-:W-:Y:S02]  /*2bb0*/  ISETP.NE.AND P0, PT, R111, RZ, PT ;  /* 0x000000ff6f00720c */ /* 0x000fe40003f05270 */
[----:B------:R-:W-:Y:S02]  /*2bc0*/  LOP3.LUT R6, R9, R10, R6, 0xfe, !PT ;  /* 0x0000000a09067212 */ /* 0x000fe400078efe06 */
[----:B------:R-:W-:-:S04]  /*2bd0*/  ISETP.LT.AND P0, PT, R7, UR18, !P0 ;  /* 0x0000001207007c0c */ /* 0x000fc8000c701270 */
[----:B------:R-:W-:Y:S02]  /*2be0*/  SEL R8, RZ, 0x400, !P0 ;  /* 0x00000400ff087807 */ /* 0x000fe40004000000 */
[----:B------:R-:W-:-:S04]  /*2bf0*/  ISETP.NE.AND P0, PT, R110, RZ, PT ;  /* 0x000000ff6e00720c */ /* 0x000fc80003f05270 */
[----:B------:R-:W-:-:S04]  /*2c00*/  ISETP.LT.AND P0, PT, R7, UR18, !P0 ;  /* 0x0000001207007c0c */ /* 0x000fc8000c701270 */
[----:B------:R-:W-:Y:S02]  /*2c10*/  SEL R15, RZ, 0x800, !P0 ;  /* 0x00000800ff0f7807 */ /* 0x000fe40004000000 */
[----:B------:R-:W-:Y:S02]  /*2c20*/  ISETP.GE.AND P0, PT, R106, R16, PT ;  /* 0x000000106a00720c */ /* 0x000fe40003f06270 */
[----:B------:R-:W-:Y:S02]  /*2c30*/  LOP3.LUT R6, R15, R8, R6, 0xfe, !PT ;  /* 0x000000080f067212 */ /* 0x000fe400078efe06 */
[----:B------:R-:W-:Y:S02]  /*2c40*/  CS2R R8, SRZ ;  /* 0x0000000000087805 */ /* 0x000fe4000001ff00 */
[----:B------:R-:W-:Y:S02]  /*2c50*/  SEL R14, RZ, 0x1, !P0 ;  /* 0x00000001ff0e7807 */ /* 0x000fe40004000000 */
[----:B------:R-:W-:-:S04]  /*2c60*/  ISETP.GE.AND P0, PT, R105, R16, PT ;  /* 0x000000106900720c */ /* 0x000fc80003f06270 */
[----:B-1----:R-:W-:Y:S02]  /*2c70*/  SEL R13, RZ, 0x1, !P0 ;  /* 0x00000001ff0d7807 */ /* 0x002fe40004000000 */
[----:B------:R-:W-:-:S04]  /*2c80*/  ISETP.GE.AND P0, PT, R104, R16, PT ;  /* 0x000000106800720c */ /* 0x000fc80003f06270 */
[----:B------:R-:W-:Y:S02]  /*2c90*/  SEL R12, RZ, 0x1, !P0 ;  /* 0x00000001ff0c7807 */ /* 0x000fe40004000000 */
[----:B------:R-:W-:Y:S02]  /*2ca0*/  ISETP.GE.AND P0, PT, R103, R16, PT ;  /* 0x000000106700720c */ /* 0x000fe40003f06270 */
[----:B------:R-:W-:Y:S02]  /*2cb0*/  CS2R R16, SRZ ;  /* 0x0000000000107805 */ /* 0x000fe4000001ff00 */
[----:B------:R-:W-:Y:S02]  /*2cc0*/  SEL R7, RZ, 0x1, !P0 ;  /* 0x00000001ff077807 */ /* 0x000fe40004000000 */
[----:B------:R-:W-:Y:S02]  /*2cd0*/  IADD3 R124, P0, R4, UR28, RZ ;  /* 0x0000001c047c7c10 */ /* 0x000fe4000ff1e0ff */
[----:B------:R-:W-:-:S02]  /*2ce0*/  LOP3.LUT R4, R14, UR14, RZ, 0xfc, !PT ;  /* 0x0000000e0e047c12 */ /* 0x000fc4000f8efcff */
[----:B------:R-:W-:Y:S02]  /*2cf0*/  CS2R R14, SRZ ;  /* 0x00000000000e7805 */ /* 0x000fe4000001ff00 */
[----:B------:R-:W-:Y:S02]  /*2d00*/  IADD3.X R123, R5, UR31, RZ, P0, !PT ;  /* 0x0000001f057b7c10 */ /* 0x000fe400087fe4ff */
[----:B------:R-:W-:Y:S02]  /*2d10*/  LOP3.LUT R5, R13, UR14, RZ, 0xfc, !PT ;  /* 0x0000000e0d057c12 */ /* 0x000fe4000f8efcff */
[----:B------:R-:W-:Y:S02]  /*2d20*/  ISETP.NE.AND P0, PT, R11, RZ, PT ;  /* 0x000000ff0b00720c */ /* 0x000fe40003f05270 */
[----:B------:R-:W-:Y:S02]  /*2d30*/  PRMT R4, R4, 0x9910, RZ ;  /* 0x0000991004047816 */ /* 0x000fe400000000ff */
[----:B------:R-:W-:-:S02]  /*2d40*/  PRMT R5, R5, 0x9910, RZ ;  /* 0x0000991005057816 */ /* 0x000fc400000000ff */
[----:B------:R-:W-:Y:S02]  /*2d50*/  LOP3.LUT R11, R12, UR14, RZ, 0xfc, !PT ;  /* 0x0000000e0c0b7c12 */ /* 0x000fe4000f8efcff */
[----:B------:R-:W-:Y:S02]  /*2d60*/  LOP3.LUT R7, R7, UR14, RZ, 0xfc, !PT ;  /* 0x0000000e07077c12 */ /* 0x000fe4000f8efcff */
[----:B------:R-:W-:Y:S02]  /*2d70*/  ISETP.NE.AND P0, PT, R4, RZ, P0 ;  /* 0x000000ff0400720c */ /* 0x000fe40000705270 */
[----:B------:R-:W-:Y:S02]  /*2d80*/  ISETP.NE.AND P3, PT, R5, RZ, P3 ;  /* 0x000000ff0500720c */ /* 0x000fe40001f65270 */
[----:B------:R-:W-:Y:S02]  /*2d90*/  PRMT R11, R11, 0x9910, RZ ;  /* 0x000099100b0b7816 */ /* 0x000fe400000000ff */
[----:B------:R-:W-:-:S02]  /*2da0*/  PRMT R7, R7, 0x9910, RZ ;  /* 0x0000991007077816 */ /* 0x000fc400000000ff */
[----:B------:R-:W-:Y:S02]  /*2db0*/  SEL R4, RZ, 0x100, !P0 ;  /* 0x00000100ff047807 */ /* 0x000fe40004000000 */
[----:B------:R-:W-:Y:S02]  /*2dc0*/  SEL R5, RZ, 0x200, !P3 ;  /* 0x00000200ff057807 */ /* 0x000fe40005800000 */
[----:B------:R-:W-:Y:S02]  /*2dd0*/  ISETP.NE.AND P2, PT, R11, RZ, P2 ;  /* 0x000000ff0b00720c */ /* 0x000fe40001745270 */
[----:B------:R-:W-:Y:S02]  /*2de0*/  ISETP.NE.AND P1, PT, R7, RZ, P1 ;  /* 0x000000ff0700720c */ /* 0x000fe40000f25270 */
[----:B------:R-:W-:Y:S02]  /*2df0*/  PLOP3.LUT P0, PT, PT, PT, UP0, 0x40, 0x0 ;  /* 0x000000000000781c */ /* 0x000fe40003f0e808 */
[----:B------:R-:W-:-:S02]  /*2e00*/  SEL R11, RZ, 0x400, !P2 ;  /* 0x00000400ff0b7807 */ /* 0x000fc40005000000 */
[----:B------:R-:W-:Y:S02]  /*2e10*/  SEL R12, RZ, 0x800, !P1 ;  /* 0x00000800ff0c7807 */ /* 0x000fe40004800000 */
[----:B------:R-:W-:Y:S02]  /*2e20*/  LOP3.LUT R3, R5, R4, R3, 0xfe, !PT ;  /* 0x0000000405037212 */ /* 0x000fe400078efe03 */
[----:B------:R-:W-:Y:S02]  /*2e30*/  CS2R R4, SRZ ;  /* 0x0000000000047805 */ /* 0x000fe4000001ff00 */
[----:B------:R-:W-:Y:S02]  /*2e40*/  SEL R120, R6, RZ, !P0 ;  /* 0x000000ff06787207 */ /* 0x000fe40004000000 */
[----:B------:R-:W-:Y:S02]  /*2e50*/  CS2R R6, SRZ ;  /* 0x0000000000067805 */ /* 0x000fe4000001ff00 */
[----:B------:R-:W-:-:S02]  /*2e60*/  LOP3.LUT R3, R12, R11, R3, 0xfe, !PT ;  /* 0x0000000b0c037212 */ /* 0x000fc400078efe03 */
[----:B------:R-:W-:Y:S02]  /*2e70*/  CS2R R12, SRZ ;  /* 0x00000000000c7805 */ /* 0x000fe4000001ff00 */
[----:B------:R-:W-:Y:S01]  /*2e80*/  PLOP3.LUT P0, PT, PT, PT, UP0, 0x40, 0x0 ;  /* 0x000000000000781c */ /* 0x000fe20003f0e808 */
[----:B------:R-:W-:Y:S01]  /*2e90*/  UISETP.GE.AND UP0, UPT, UR5, 0x1, UPT ;  /* 0x000000010500788c */ /* 0x000fe2000bf06270 */
[----:B------:R-:W-:Y:S02]  /*2ea0*/  CS2R R10, SRZ ;  /* 0x00000000000a7805 */ /* 0x000fe4000001ff00 */
[----:B------:R-:W-:Y:S02]  /*2eb0*/  SEL R119, R3, RZ, !P0 ;  /* 0x000000ff03777207 */ /* 0x000fe40004000000 */
[----:B------:R-:W-:Y:S02]  /*2ec0*/  SHF.R.U32.HI R3, RZ, 0x5, R2 ;  /* 0x00000005ff037819 */ /* 0x000fe40000011602 */
[----:B------:R-:W-:-:S04]  /*2ed0*/  PLOP3.LUT P0, PT, PT, PT, UP0, 0x40, 0x0 ;  /* 0x000000000000781c */ /* 0x000fc80003f0e808 */
[----:B------:R-:W1:Y:S02]  /*2ee0*/  SHFL.IDX PT, R3, R3, RZ, 0x1f ;  /* 0x00001fff03037589 */ /* 0x000e6400000e0000 */
[----:B-1----:R-:W-:-:S13]  /*2ef0*/  R2UR UR27, R3 ;  /* 0x00000000031b72ca */ /* 0x002fda00000e0000 */
[----:B------:R-:W-:-:S04]  /*2f00*/  USHF.R.S32.HI UR28, URZ, 0x1f, UR27 ;  /* 0x0000001f3f1c7899 */ /* 0x000fc8000801141b */
[----:B------:R-:W-:-:S04]  /*2f10*/  ULEA.HI UR28, UR28, UR27, URZ, 0x2 ;  /* 0x0000001b1c1c7291 */ /* 0x000fc8000f8f103f */
[----:B------:R-:W-:Y:S02]  /*2f20*/  ULOP3.LUT UR26, UR28, 0xfffffffc, URZ, 0xc0, !UPT ;  /* 0xfffffffc1c1a7892 */ /* 0x000fe4000f8ec03f */
[----:B------:R-:W-:Y:S02]  /*2f30*/  USHF.R.S32.HI UR28, URZ, 0x2, UR28 ;  /* 0x000000023f1c7899 */ /* 0x000fe4000801141c */
[----:B------:R-:W-:-:S04]  /*2f40*/  UIADD3 UR5, UR27, -UR26, URZ ;  /* 0x8000001a1b057290 */ /* 0x000fc8000fffe03f */
[----:B------:R-:W-:-:S04]  /*2f50*/  ULEA.HI UR27, UR5, UR5, URZ, 0x1 ;  /* 0x00000005051b7291 */ /* 0x000fc8000f8f083f */
[----:B------:R-:W-:Y:S02]  /*2f60*/  ULOP3.LUT UR26, UR27, 0xfffffffe, URZ, 0xc0, !UPT ;  /* 0xfffffffe1b1a7892 */ /* 0x000fe4000f8ec03f */
[----:B------:R-:W-:Y:S02]  /*2f70*/  USHF.R.S32.HI UR27, URZ, 0x1, UR27 ;  /* 0x000000013f1b7899 */ /* 0x000fe4000801141b */
[----:B------:R-:W-:Y:S01]  /*2f80*/  UIADD3 UR26, UR5, -UR26, URZ ;  /* 0x8000001a051a7290 */ /* 0x000fe2000fffe03f */
[----:B------:R-:W-:Y:S11]  /*2f90*/  @P0 BRA `(.L_x_3) ;  /* 0x0000001800740947 */ /* 0x000ff60003800000 */
[----:B------:R-:W-:Y:S01]  /*2fa0*/  IMAD.U32 R101, RZ, RZ, UR22 ;  /* 0x00000016ff657e24 */ /* 0x000fe2000f8e00ff */
[----:B------:R-:W-:Y:S01]  /*2fb0*/  ULEA UR5, UR28, UR27, 0x5 ;  /* 0x0000001b1c057291 */ /* 0x000fe2000f8e283f */
[----:B------:R-:W-:Y:S01]  /*2fc0*/  IMAD.U32 R3, RZ, RZ, UR22 ;  /* 0x00000016ff037e24 */ /* 0x000fe2000f8e00ff */
[----:B------:R-:W-:Y:S01]  /*2fd0*/  ULEA UR42, UR28, UR26, 0x5 ;  /* 0x0000001a1c2a7291 */ /* 0x000fe2000f8e283f */
[----:B------:R-:W-:Y:S01]  /*2fe0*/  IMAD.U32 R100, RZ, RZ, UR23 ;  /* 0x00000017ff647e24 */ /* 0x000fe2000f8e00ff */
[----:B------:R-:W-:Y:S01]  /*2ff0*/  LEA R101, P0, R101, R68, 0x1 ;  /* 0x0000004465657211 */ /* 0x000fe200078008ff */
[----:B------:R-:W-:Y:S01]  /*3000*/  USHF.L.U32 UR5, UR5, 0x5, URZ ;  /* 0x0000000505057899 */ /* 0x000fe2000800063f */
[C---:B------:R-:W-:Y:S01]  /*3010*/  LOP3.LUT R55, R2.reuse, 0x7, RZ, 0xc0, !PT ;  /* 0x0000000702377812 */ /* 0x040fe200078ec0ff */
[----:B------:R-:W-:Y:S01]  /*3020*/  USHF.L.U32 UR42, UR42, 0x5, URZ ;  /* 0x000000052a2a7899 */ /* 0x000fe2000800063f */
[----:B------:R-:W-:Y:S01]  /*3030*/  LEA.HI.X R100, R3, R69, R100, 0x1, P0 ;  /* 0x0000004503647211 */ /* 0x000fe200000f0c64 */
[----:B------:R-:W-:Y:S01]  /*3040*/  USHF.L.U32 UR5, UR5, 0x3, URZ ;  /* 0x0000000305057899 */ /* 0x000fe2000800063f */
[----:B------:R-:W-:Y:S01]  /*3050*/  LOP3.LUT R3, R2, 0x1f, RZ, 0xc0, !PT ;  /* 0x0000001f02037812 */ /* 0x000fe200078ec0ff */
[----:B------:R-:W-:Y:S01]  /*3060*/  USHF.R.S32.HI UR42, URZ, 0x1, UR42 ;  /* 0x000000013f2a7899 */ /* 0x000fe2000801142a */
[----:B------:R-:W-:Y:S01]  /*3070*/  VIADD R122, R0, UR30 ;  /* 0x0000001e007a7c36 */ /* 0x000fe20008000000 */
[----:B------:R-:W-:Y:S01]  /*3080*/  UIMAD.WIDE.U32 UR44, UR10, 0x3, URZ ;  /* 0x000000030a2c78a5 */ /* 0x000fe2000f8e003f */
[----:B------:R-:W-:Y:S01]  /*3090*/  SHF.R.U32.HI R3, RZ, 0x3, R3 ;  /* 0x00000003ff037819 */ /* 0x000fe20000011603 */
[----:B------:R-:W-:Y:S01]  /*30a0*/  UIMAD UR31, UR11, 0x3, URZ ;  /* 0x000000030b1f78a4 */ /* 0x000fe2000f8e023f */
[----:B------:R-:W-:Y:S01]  /*30b0*/  IMAD R122, R85, 0x2, R122 ;  /* 0x00000002557a7824 */ /* 0x000fe200078e027a */
[----:B------:R-:W-:Y:S01]  /*30c0*/  USHF.L.U32 UR23, UR10, 0x1, URZ ;  /* 0x000000010a177899 */ /* 0x000fe2000800063f */
[C---:B------:R-:W-:Y:S01]  /*30d0*/  LOP3.LUT R68, R3.reuse, 0x7, R2, 0x78, !PT ;  /* 0x0000000703447812 */ /* 0x040fe200078e7802 */
[C---:B------:R-:W-:Y:S01]  /*30e0*/  IMAD.SHL.U32 R54, R3.reuse, 0x20, RZ ;  /* 0x0000002003367824 */ /* 0x040fe200078e00ff */
[----:B------:R-:W-:Y:S01]  /*30f0*/  USHF.L.U64.HI UR22, UR10, 0x1, UR11 ;  /* 0x000000010a167899 */ /* 0x000fe2000801020b */
[----:B------:R-:W-:Y:S01]  /*3100*/  VIADD R118, R86, 0x30 ;  /* 0x0000003056767836 */ /* 0x000fe20000000000 */
[----:B------:R-:W-:Y:S01]  /*3110*/  ULEA.HI.SX32 UR10, UR29, 0xffffffff, 0x1c ;  /* 0xffffffff1d0a7891 */ /* 0x000fe2000f8fe23f */
[----:B------:R-:W-:Y:S01]  /*3120*/  IMAD R3, R3, 0x20, R68 ;  /* 0x0000002003037824 */ /* 0x000fe200078e0244 */
[----:B------:R-:W-:Y:S01]  /*3130*/  LOP3.LUT R2, R54, 0xffffffe0, R55, 0xe2, !PT ;  /* 0xffffffe036027812 */ /* 0x000fe200078ee237 */
[----:B------:R-:W-:Y:S01]  /*3140*/  UIADD3 UR40, UR4, 0x4000, URZ ;  /* 0x0000400004287890 */ /* 0x000fe2000fffe03f */
[----:B------:R-:W-:Y:S01]  /*3150*/  VIADD R122, R122, 0x38 ;  /* 0x000000387a7a7836 */ /* 0x000fe20000000000 */
[----:B------:R-:W-:Y:S01]  /*3160*/  UIADD3 UR29, UR45, UR31, URZ ;  /* 0x0000001f2d1d7290 */ /* 0x000fe2000fffe03f */
[----:B------:R-:W-:Y:S01]  /*3170*/  LEA R3, R3, UR4, 0x4 ;  /* 0x0000000403037c11 */ /* 0x000fe2000f8e20ff */
[C---:B------:R-:W-:Y:S01]  /*3180*/  VIADD R54, R2.reuse, UR42 ;  /* 0x0000002a02367c36 */ /* 0x040fe20008000000 */
[----:B------:R-:W-:Y:S01]  /*3190*/  UIADD3 UR11, UP5, UR23, 0x100, URZ ;  /* 0x00000100170b7890 */ /* 0x000fe2000ffbe03f */
[----:B------:R-:W-:Y:S01]  /*31a0*/  IMAD.SHL.U32 R2, R2, 0x10, RZ ;  /* 0x0000001002027824 */ /* 0x000fe200078e00ff */
[----:B------:R-:W-:Y:S01]  /*31b0*/  UIADD3 UR31, UP4, UR44, 0x180, URZ ;  /* 0x000001802c1f7890 */ /* 0x000fe2000ff9e03f */
[----:B------:R-:W1:Y:S01]  /*31c0*/  LDS.128 R72, [R3+UR5+0x6000] ;  /* 0x0060000503487984 */ /* 0x000e620008000c00 */
[----:B------:R-:W-:Y:S01]  /*31d0*/  LEA R54, R54, UR4, 0x4 ;  /* 0x0000000436367c11 */ /* 0x000fe2000f8e20ff */
[----:B------:R-:W-:Y:S01]  /*31e0*/  UIADD3 UR33, UP3, UR44, 0x100, URZ ;  /* 0x000001002c217890 */ /* 0x000fe2000ff7e03f */
[----:B------:R-:W-:Y:S01]  /*31f0*/  LOP3.LUT R0, R2, 0x40, RZ, 0x3c, !PT ;  /* 0x0000004002007812 */ /* 0x000fe200078e3cff */
[----:B------:R-:W2:Y:S01]  /*3200*/  LDS.128 R76, [R3+UR5+0x6080] ;  /* 0x00608005034c7984 */ /* 0x000ea20008000c00 */
[----:B------:R-:W-:-:S02]  /*3210*/  UIADD3 UR35, UP2, UR44, 0x80, URZ ;  /* 0x000000802c237890 */ /* 0x000fc4000ff5e03f */
[----:B------:R-:W-:Y:S01]  /*3220*/  UIADD3 UR37, UP1, UR23, 0x180, URZ ;  /* 0x0000018017257890 */ /* 0x000fe2000ff3e03f */
[----:B------:R-:W3:Y:S01]  /*3230*/  LDS.128 R68, [R54] ;  /* 0x0000000036447984 */ /* 0x000ee20000000c00 */
[----:B------:R-:W-:Y:S02]  /*3240*/  UIADD3 UR38, UP0, UR23, 0x80, URZ ;  /* 0x0000008017267890 */ /* 0x000fe4000ff1e03f */
[----:B------:R-:W-:Y:S01]  /*3250*/  ULEA UR4, UR42, UR4, 0x4 ;  /* 0x000000042a047291 */ /* 0x000fe2000f8e203f */
[----:B------:R4:W1:Y:S01]  /*3260*/  LDS.128 R80, [R54+0x80] ;  /* 0x0000800036507984 */ /* 0x0008620000000c00 */
[----:B------:R-:W-:Y:S01]  /*3270*/  UIADD3 UR41, -UR41, UR10, URZ ;  /* 0x0000000a29297290 */ /* 0x000fe2000fffe13f */
[----:B------:R-:W-:Y:S01]  /*3280*/  UMOV UR49, URZ ;  /* 0x0000003f00317c82 */ /* 0x000fe20008000000 */
[----:B------:R-:W-:Y:S01]  /*3290*/  UMOV UR39, 0x2 ;  /* 0x0000000200277882 */ /* 0x000fe20000000000 */
[----:B------:R-:W-:Y:S02]  /*32a0*/  UIADD3.X UR10, URZ, UR22, URZ, UP5, !UPT ;  /* 0x000000163f0a7290 */ /* 0x000fe4000affe43f */
[----:B------:R-:W-:-:S02]  /*32b0*/  UIADD3.X UR30, URZ, UR29, URZ, UP4, !UPT ;  /* 0x0000001d3f1e7290 */ /* 0x000fc4000a7fe43f */
[----:B------:R-:W-:Y:S02]  /*32c0*/  UIADD3.X UR32, URZ, UR29, URZ, UP3, !UPT ;  /* 0x0000001d3f207290 */ /* 0x000fe40009ffe43f */
[----:B------:R-:W-:Y:S02]  /*32d0*/  UIADD3.X UR34, URZ, UR29, URZ, UP2, !UPT ;  /* 0x0000001d3f227290 */ /* 0x000fe400097fe43f */
[----:B------:R-:W-:Y:S02]  /*32e0*/  UIADD3.X UR36, URZ, UR22, URZ, UP1, !UPT ;  /* 0x000000163f247290 */ /* 0x000fe40008ffe43f */
[----:B------:R-:W-:Y:S02]  /*32f0*/  UIADD3.X UR46, URZ, UR22, URZ, UP0, !UPT ;  /* 0x000000163f2e7290 */ /* 0x000fe400087fe43f */
[----:B------:R-:W-:Y:S01]  /*3300*/  UIADD3 UR4, UR4, 0x800, URZ ;  /* 0x0000080004047890 */ /* 0x000fe2000fffe03f */
[----:B------:R-:W-:Y:S01]  /*3310*/  UMOV UR52, 0x4000 ;  /* 0x0000400000347882 */ /* 0x000fe20000000000 */
[----:B------:R-:W-:Y:S01]  /*3320*/  UMOV UR43, 0xffffc000 ;  /* 0xffffc000002b7882 */ /* 0x000fe20000000000 */
[----:B------:R-:W-:Y:S01]  /*3330*/  UMOV UR42, 0xfffffb80 ;  /* 0xfffffb80002a7882 */ /* 0x000fe20000000000 */
[----:B----4-:R-:W-:-:S08]  /*3340*/  CS2R R54, SRZ ;  /* 0x0000000000367805 */ /* 0x010fd0000001ff00 */
.L_x_4:
[----:B------:R-:W-:-:S04]  /*3350*/  DEPBAR.LE SB5, 0xc ;  /* 0x0000d3000000791a */ /* 0x000fc80000000000 */
[C---:B-1-3--:R-:W5:Y:S01]  /*3360*/  DMMA.8x8x4 R4, R68.reuse, R72, R4 ;  /* 0x000000484404723f */ /* 0x04af620000000004 */
[----:B------:R-:W-:Y:S01]  /*3370*/  LDS.128 R92, [R2+UR4] ;  /* 0x00000004025c7984 */ /* 0x000fe20008000c00 */
[----:B------:R-:W-:Y:S02]  /*3380*/  UIADD3 UR48, UR5, -0x4000, URZ ;  /* 0xffffc00005307890 */ /* 0x000fe4000fffe03f */
[----:B------:R-:W-:Y:S01]  /*3390*/  IADD3 R130, P0, R101, UR23, RZ ;  /* 0x0000001765827c10 */ /* 0x000fe2000ff1e0ff */
[----:B------:R-:W-:Y:S01]  /*33a0*/  IMAD.MOV.U32 R125, RZ, RZ, R123 ;  /* 0x000000ffff7d7224 */ /* 0x000fe200078e007b */
[----:B------:R-:W-:Y:S01]  /*33b0*/  UISETP.NE.AND UP0, UPT, UR41, 0x2, UPT ;  /* 0x000000022900788c */ /* 0x000fe2000bf05270 */
[----:B------:R-:W-:Y:S01]  /*33c0*/  VIADD R127, R108, UR40 ;  /* 0x000000286c7f7c36 */ /* 0x000fe20008000000 */
[----:B------:R-:W-:Y:S01]  /*33d0*/  IADD3.X R131, R100, UR22, RZ, P0, !PT ;  /* 0x0000001664837c10 */ /* 0x000fe200087fe4ff */
[----:B--2---:R-:W2:Y:S01]  /*33e0*/  LDS.128 R84, [R3+UR5+0x6800] ;  /* 0x0068000503547984 */ /* 0x004ea20008000c00 */
[----:B------:R-:W-:Y:S01]  /*33f0*/  IADD3 R128, P0, R124, UR8, RZ ;  /* 0x000000087c807c10 */ /* 0x000fe2000ff1e0ff */
[----:B------:R-:W-:Y:S01]  /*3400*/  VIADD R121, R2, UR4 ;  /* 0x0000000402797c36 */ /* 0x000fe20008000000 */
[----:B------:R-:W-:Y:S01]  /*3410*/  UIADD3 UR49, UR49, 0x1, URZ ;  /* 0x0000000131317890 */ /* 0x000fe2000fffe03f */
[----:B------:R-:W-:Y:S01]  /*3420*/  IMAD.SHL.U32 R126, R120, 0x8, RZ ;  /* 0x00000008787e7824 */ /* 0x000fe200078e00ff */
[----:B------:R-:W-:Y:S01]  /*3430*/  IADD3.X R129, R123, UR9, RZ, P0, !PT ;  /* 0x000000097b817c10 */ /* 0x000fe200087fe4ff */
[----:B------:R-:W-:Y:S01]  /*3440*/  VIADD R123, R102, UR52 ;  /* 0x00000034667b7c36 */ /* 0x000fe20008000000 */
[C---:B------:R-:W5:Y:S01]  /*3450*/  DMMA.8x8x4 R8, R68.reuse, R74, R8 ;  /* 0x0000004a4408723f */ /* 0x040f620000000008 */
[----:B------:R-:W2:Y:S01]  /*3460*/  LDS.128 R88, [R3+UR5+0x6880] ;  /* 0x0068800503587984 */ /* 0x000ea20008000c00 */
[----:B------:R-:W-:Y:S01]  /*3470*/  UIADD3 UR51, UR4, 0x800, URZ ;  /* 0x0000080004337890 */ /* 0x000fe2000fffe03f */
[----:B------:R-:W-:Y:S01]  /*3480*/  ISETP.NE.AND P1, PT, R116, RZ, PT ;  /* 0x000000ff7400720c */ /* 0x000fe20003f25270 */
[----:B------:R-:W-:Y:S01]  /*3490*/  UIADD3 UR41, UR41, -0x1, URZ ;  /* 0xffffffff29297890 */ /* 0x000fe2000fffe03f */
[----:B------:R-:W-:Y:S01]  /*34a0*/  IADD3 R132, P0, R101, UR38, RZ ;  /* 0x0000002665847c10 */ /* 0x000fe2000ff1e0ff */
[----:B------:R-:W-:Y:S01]  /*34b0*/  UIADD3 UR39, UR39, 0x1, URZ ;  /* 0x0000000127277890 */ /* 0x000fe2000fffe03f */
[----:B------:R-:W-:Y:S02]  /*34c0*/  ISETP.LT.AND P1, PT, R118, UR18, !P1 ;  /* 0x0000001276007c0c */ /* 0x000fe4000cf21270 */
[----:B------:R-:W1:Y:S01]  /*34d0*/  LDS.128 R96, [R2+UR4+0x80] ;  /* 0x0000800402607984 */ /* 0x000e620008000c00 */
[----:B------:R-:W-:Y:S01]  /*34e0*/  IADD3.X R133, R100, UR46, RZ, P0, !PT ;  /* 0x0000002e64857c10 */ /* 0x000fe200087fe4ff */
[----:B------:R-:W-:Y:S01]  /*34f0*/  UISETP.NE.AND UP1, UPT, UR39, 0x3, UPT ;  /* 0x000000032700788c */ /* 0x000fe2000bf25270 */
[----:B------:R-:W-:Y:S01]  /*3500*/  LOP3.LUT P0, RZ, R126, 0x8, RZ, 0xc0, !PT ;  /* 0x000000087eff7812 */ /* 0x000fe2000780c0ff */
[----:B------:R-:W-:Y:S01]  /*3510*/  IMAD.SHL.U32 R126, R120, 0x4, RZ ;  /* 0x00000004787e7824 */ /* 0x000fe200078e00ff */
[----:B------:R-:W-:Y:S01]  /*3520*/  ISETP.NE.AND P2, PT, R115, RZ, PT ;  /* 0x000000ff7300720c */ /* 0x000fe20003f45270 */
[----:B------:R-:W-:Y:S01]  /*3530*/  USEL UR50, UR43, 0x2000, !UP1 ;  /* 0x000020002b327887 */ /* 0x000fe2000c800000 */
[C---:B------:R-:W5:Y:S01]  /*3540*/  DMMA.8x8x4 R12, R68.reuse, R76, R12 ;  /* 0x0000004c440c723f */ /* 0x040f62000000000c */
[----:B------:R-:W-:Y:S02]  /*3550*/  USEL UR39, UR39, URZ, UP1 ;  /* 0x0000003f27277287 */ /* 0x000fe40008800000 */
[----:B------:R-:W-:Y:S01]  /*3560*/  ISETP.LT.AND P2, PT, R118, UR18, !P2 ;  /* 0x0000001276007c0c */ /* 0x000fe2000d741270 */
[----:B------:R-:W-:Y:S01]  /*3570*/  UIADD3 UR52, UR50, UR52, URZ ;  /* 0x0000003432347290 */ /* 0x000fe2000fffe03f */
[----:B------:R-:W-:Y:S04]  /*3580*/  ISETP.NE.AND P3, PT, R114, RZ, PT ;  /* 0x000000ff7200720c */ /* 0x000fe80003f65270 */
[----:B------:R-:W-:Y:S01]  /*3590*/  @!PT LDS RZ, [RZ] ;  /* 0x00000000fffff984 */ /* 0x000fe20000000800 */
[----:B------:R-:W-:Y:S01]  /*35a0*/  @!PT LDS RZ, [RZ] ;  /* 0x00000000fffff984 */ /* 0x000fe20000000800 */
[----:B------:R-:W-:Y:S01]  /*35b0*/  @!PT LDS RZ, [RZ] ;  /* 0x00000000fffff984 */ /* 0x000fe20000000800 */
[----:B------:R3:W-:Y:S01]  /*35c0*/  LDGSTS.E.LTC128B.64 [R127], desc[UR24][R124.64], P0 ;  /* 0x000000007c7f7fae */ /* 0x0007e20008121b58 */
[----:B------:R-:W-:Y:S01]  /*35d0*/  LOP3.LUT P0, RZ, R126, 0x8, RZ, 0xc0, !PT ;  /* 0x000000087eff7812 */ /* 0x000fe2000780c0ff */
[C---:B------:R-:W-:Y:S01]  /*35e0*/  IMAD.SHL.U32 R126, R119.reuse, 0x8, RZ ;  /* 0x00000008777e7824 */ /* 0x040fe200078e00ff */
[----:B------:R-:W-:Y:S04]  /*35f0*/  ISETP.LT.AND P3, PT, R118, UR18, !P3 ;  /* 0x0000001276007c0c */ /* 0x000fe8000df61270 */
[-C--:B------:R-:W5:Y:S07]  /*3600*/  DMMA.8x8x4 R16, R68, R78.reuse, R16 ;  /* 0x0000004e4410723f */ /* 0x080f6e0000000010 */
[----:B------:R4:W-:Y:S01]  /*3610*/  LDGSTS.E.LTC128B.64 [R127+0x200], desc[UR24][R128.64], P0 ;  /* 0x00200000807f7fae */ /* 0x0009e20008121b58 */
[----:B------:R-:W-:Y:S01]  /*3620*/  LOP3.LUT P0, RZ, R126, 0x8, RZ, 0xc0, !PT ;  /* 0x000000087eff7812 */ /* 0x000fe2000780c0ff */
[----:B------:R-:W-:Y:S01]  /*3630*/  IMAD.SHL.U32 R126, R119, 0x4, RZ ;  /* 0x00000004777e7824 */ /* 0x000fe200078e00ff */
[----:B------:R-:W-:Y:S06]  /*3640*/  DEPBAR.LE SB5, 0xc ;  /* 0x0000d3000000791a */ /* 0x000fec0000000000 */
[C---:B------:R-:W5:Y:S04]  /*3650*/  DMMA.8x8x4 R20, R70.reuse, R78, R20 ;  /* 0x0000004e4614723f */ /* 0x040f680000000014 */
[----:B---3--:R-:W-:Y:S01]  /*3660*/  IMAD.SHL.U32 R124, R120, 0x2, RZ ;  /* 0x00000002787c7824 */ /* 0x008fe200078e00ff */
[----:B------:R3:W-:Y:S01]  /*3670*/  LDGSTS.E.LTC128B.64 [R123+0x6000], desc[UR24][R130.64], P0 ;  /* 0x06000000827b7fae */ /* 0x0007e20008121b58 */
[----:B------:R-:W-:Y:S10]  /*3680*/  LOP3.LUT P0, RZ, R126, 0x8, RZ, 0xc0, !PT ;  /* 0x000000087eff7812 */ /* 0x000ff4000780c0ff */
[C---:B------:R-:W5:Y:S03]  /*3690*/  DMMA.8x8x4 R24, R70.reuse, R76, R24 ;  /* 0x0000004c4618723f */ /* 0x040f660000000018 */
[----:B----4-:R4:W-:Y:S01]  /*36a0*/  LDGSTS.E.LTC128B.64 [R123+0x6080], desc[UR24][R132.64], P0 ;  /* 0x06080000847b7fae */ /* 0x0109e20008121b58 */
[----:B------:R-:W-:Y:S04]  /*36b0*/  IADD3 R136, P0, R128, UR8, RZ ;  /* 0x0000000880887c10 */ /* 0x000fe8000ff1e0ff */
[----:B------:R-:W-:Y:S02]  /*36c0*/  IADD3.X R137, R129, UR9, RZ, P0, !PT ;  /* 0x0000000981897c10 */ /* 0x000fe400087fe4ff */
[----:B------:R-:W-:Y:S06]  /*36d0*/  IADD3 R128, P0, R101, UR11, RZ ;  /* 0x0000000b65807c10 */ /* 0x000fec000ff1e0ff */
[C---:B------:R-:W5:Y:S04]  /*36e0*/  DMMA.8x8x4 R28, R70.reuse, R74, R28 ;  /* 0x0000004a461c723f */ /* 0x040f68000000001c */
[----:B------:R-:W-:Y:S02]  /*36f0*/  IADD3.X R129, R100, UR10, RZ, P0, !PT ;  /* 0x0000000a64817c10 */ /* 0x000fe400087fe4ff */
[----:B---3--:R-:W-:Y:S04]  /*3700*/  IADD3 R130, P0, R136, UR8, RZ ;  /* 0x0000000888827c10 */ /* 0x008fe8000ff1e0ff */
[----:B------:R-:W-:Y:S02]  /*3710*/  IADD3.X R131, R137, UR9, RZ, P0, !PT ;  /* 0x0000000989837c10 */ /* 0x000fe400087fe4ff */
[----:B------:R-:W-:Y:S01]  /*3720*/  LOP3.LUT P0, RZ, R124, 0x8, RZ, 0xc0, !PT ;  /* 0x000000087cff7812 */ /* 0x000fe2000780c0ff */
[----:B------:R-:W-:Y:S03]  /*3730*/  IMAD.SHL.U32 R124, R119, 0x2, RZ ;  /* 0x00000002777c7824 */ /* 0x000fe600078e00ff */
[-C--:B----4-:R4:W5:Y:S02]  /*3740*/  DMMA.8x8x4 R32, R70, R72.reuse, R32 ;  /* 0x000000484620723f */ /* 0x0909640000000020 */
[----:B----4-:R-:W-:Y:S01]  /*3750*/  LDS.128 R68, [R0+UR4+0x800] ;  /* 0x0008000400447984 */ /* 0x010fe20008000c00 */
[----:B------:R-:W-:Y:S11]  /*3760*/  DEPBAR.LE SB5, 0xc ;  /* 0x0000d3000000791a */ /* 0x000ff60000000000 */
[----:B------:R-:W-:Y:S02]  /*3770*/  @!UPT UIADD3 URZ, URZ, URZ, URZ ;  /* 0x0000003f3f3ff290 */ /* 0x000fe4000fffe03f */
[C---:B------:R-:W5:Y:S11]  /*3780*/  DMMA.8x8x4 R36, R80.reuse, R72, R36 ;  /* 0x000000485024723f */ /* 0x040f760000000024 */
[----:B------:R-:W-:Y:S05]  /*3790*/  @!UPT UIADD3 URZ, URZ, URZ, URZ ;  /* 0x0000003f3f3ff290 */ /* 0x000fea000fffe03f */
[C---:B------:R-:W5:Y:S11]  /*37a0*/  DMMA.8x8x4 R40, R80.reuse, R74, R40 ;  /* 0x0000004a5028723f */ /* 0x040f760000000028 */
[----:B------:R-:W-:Y:S05]  /*37b0*/  @!UPT UIADD3 URZ, URZ, URZ, URZ ;  /* 0x0000003f3f3ff290 */ /* 0x000fea000fffe03f */
[C---:B------:R-:W5:Y:S11]  /*37c0*/  DMMA.8x8x4 R44, R80.reuse, R76, R44 ;  /* 0x0000004c502c723f */ /* 0x040f76000000002c */
[----:B------:R-:W-:Y:S05]  /*37d0*/  @!UPT UIADD3 URZ, URZ, URZ, URZ ;  /* 0x0000003f3f3ff290 */ /* 0x000fea000fffe03f */
[-C--:B------:R-:W5:Y:S01]  /*37e0*/  DMMA.8x8x4 R48, R80, R78.reuse, R48 ;  /* 0x0000004e5030723f */ /* 0x080f620000000030 */
[----:B------:R-:W-:Y:S11]  /*37f0*/  DEPBAR.LE SB5, 0xc ;  /* 0x0000d3000000791a */ /* 0x000ff60000000000 */
[----:B------:R-:W-:Y:S04]  /*3800*/  @!UPT UIADD3 URZ, URZ, URZ, URZ ;  /* 0x0000003f3f3ff290 */ /* 0x000fe8000fffe03f */
[C---:B------:R-:W5:Y:S11]  /*3810*/  DMMA.8x8x4 R52, R82.reuse, R78, R52 ;  /* 0x0000004e5234723f */ /* 0x040f760000000034 */
[----:B------:R-:W-:Y:S05]  /*3820*/  @!UPT UIADD3 URZ, URZ, URZ, URZ ;  /* 0x0000003f3f3ff290 */ /* 0x000fea000fffe03f */
[C---:B------:R3:W5:Y:S02]  /*3830*/  DMMA.8x8x4 R56, R82.reuse, R76, R56 ;  /* 0x0000004c5238723f */ /* 0x0407640000000038 */
[----:B---3--:R-:W-:Y:S11]  /*3840*/  LDS.128 R76, [R3+UR5+0x7080] ;  /* 0x00708005034c7984 */ /* 0x008ff60008000c00 */
[----:B------:R-:W-:Y:S03]  /*3850*/  @!UPT UIADD3 URZ, URZ, URZ, URZ ;  /* 0x0000003f3f3ff290 */ /* 0x000fe6000fffe03f */
[C---:B------:R-:W5:Y:S11]  /*3860*/  DMMA.8x8x4 R60, R82.reuse, R74, R60 ;  /* 0x0000004a523c723f */ /* 0x040f76000000003c */
[----:B------:R-:W-:Y:S05]  /*3870*/  @!UPT UIADD3 URZ, URZ, URZ, URZ ;  /* 0x0000003f3f3ff290 */ /* 0x000fea000fffe03f */
[----:B------:R3:W5:Y:S02]  /*3880*/  DMMA.8x8x4 R64, R82, R72, R64 ;  /* 0x000000485240723f */ /* 0x0007640000000040 */
[----:B---3--:R-:W3:Y:S08]  /*3890*/  LDS.128 R72, [R3+UR5+0x7000] ;  /* 0x0070000503487984 */ /* 0x008ef00008000c00 */
[----:B------:R-:W4:Y:S01]  /*38a0*/  LDS.128 R80, [R0+UR4+0x880] ;  /* 0x0008800400507984 */ /* 0x000f220008000c00 */
[----:B------:R-:W-:-:S05]  /*38b0*/  DEPBAR.LE SB5, 0xc ;  /* 0x0000d3000000791a */ /* 0x000fca0000000000 */
[C---:B--2---:R-:W5:Y:S02]  /*38c0*/  DMMA.8x8x4 R4, R94.reuse, R84, R4 ;  /* 0x000000545e04723f */ /* 0x044f640000000004 */
[----:B------:R-:W-:Y:S01]  /*38d0*/  @!PT LDS RZ, [RZ] ;  /* 0x00000000fffff984 */ /* 0x000fe20000000800 */
[----:B------:R-:W-:Y:S01]  /*38e0*/  @!PT LDS RZ, [RZ] ;  /* 0x00000000fffff984 */ /* 0x000fe20000000800 */
[----:B------:R-:W-:Y:S01]  /*38f0*/  @!PT LDS RZ, [RZ] ;  /* 0x00000000fffff984 */ /* 0x000fe20000000800 */
[----:B------:R-:W-:Y:S02]  /*3900*/  LDGSTS.E.LTC128B.64 [R127+0x400], desc[UR24][R136.64], P0 ;  /* 0x00400000887f7fae */ /* 0x000fe40008121b58 */
[C---:B------:R-:W-:Y:S04]  /*3910*/  IADD3 R134, P0, R101.reuse, UR37, RZ ;  /* 0x0000002565867c10 */ /* 0x040fe8000ff1e0ff */
[----:B------:R-:W-:Y:S02]  /*3920*/  IADD3.X R135, R100, UR36, RZ, P0, !PT ;  /* 0x0000002464877c10 */ /* 0x000fe400087fe4ff */
[----:B------:R-:W-:Y:S06]  /*3930*/  LOP3.LUT P0, RZ, R120, 0x8, RZ, 0xc0, !PT ;  /* 0x0000000878ff7812 */ /* 0x000fec000780c0ff */
[C---:B------:R-:W5:Y:S07]  /*3940*/  DMMA.8x8x4 R8, R94.reuse, R86, R8 ;  /* 0x000000565e08723f */ /* 0x040f6e0000000008 */
[----:B------:R-:W-:Y:S01]  /*3950*/  LDGSTS.E.LTC128B.64 [R127+0x600], desc[UR24][R130.64], P0 ;  /* 0x00600000827f7fae */ /* 0x000fe20008121b58 */
[----:B------:R-:W-:Y:S08]  /*3960*/  IADD3 R132, P0, R101, UR44, RZ ;  /* 0x0000002c65847c10 */ /* 0x000ff0000ff1e0ff */
[C---:B------:R-:W5:Y:S04]  /*3970*/  DMMA.8x8x4 R12, R94.reuse, R88, R12 ;  /* 0x000000585e0c723f */ /* 0x040f68000000000c */
[----:B------:R-:W-:Y:S02]  /*3980*/  IADD3.X R133, R100, UR29, RZ, P0, !PT ;  /* 0x0000001d64857c10 */ /* 0x000fe400087fe4ff */
[----:B------:R-:W-:Y:S01]  /*3990*/  LOP3.LUT P0, RZ, R124, 0x8, RZ, 0xc0, !PT ;  /* 0x000000087cff7812 */ /* 0x000fe2000780c0ff */
[----:B------:R-:W-:Y:S09]  /*39a0*/  VIADD R124, R122, 0xfffffff8 ;  /* 0xfffffff87a7c7836 */ /* 0x000ff20000000000 */
[-C--:B------:R-:W5:Y:S03]  /*39b0*/  DMMA.8x8x4 R16, R94, R90.reuse, R16 ;  /* 0x0000005a5e10723f */ /* 0x080f660000000010 */
[----:B------:R2:W-:Y:S01]  /*39c0*/  LDGSTS.E.LTC128B.64 [R123+0x6100], desc[UR24][R128.64], P0 ;  /* 0x06100000807b7fae */ /* 0x0005e20008121b58 */
[----:B------:R-:W-:Y:S01]  /*39d0*/  LOP3.LUT P0, RZ, R119, 0x8, RZ, 0xc0, !PT ;  /* 0x0000000877ff7812 */ /* 0x000fe2000780c0ff */
[----:B------:R-:W-:Y:S11]  /*39e0*/  DEPBAR.LE SB5, 0xc ;  /* 0x0000d3000000791a */ /* 0x000ff60000000000 */
[C---:B------:R-:W5:Y:S01]  /*39f0*/  DMMA.8x8x4 R20, R92.reuse, R90, R20 ;  /* 0x0000005a5c14723f */ /* 0x040f620000000014 */
[----:B------:R3:W-:Y:S03]  /*3a00*/  LDGSTS.E.LTC128B.64 [R123+0x6180], desc[UR24][R134.64], P0 ;  /* 0x06180000867b7fae */ /* 0x0007e60008121b58 */
[----:B------:R-:W-:Y:S04]  /*3a10*/  ISETP.NE.AND P0, PT, R117, RZ, PT ;  /* 0x000000ff7500720c */ /* 0x000fe80003f05270 */
[----:B------:R-:W-:Y:S08]  /*3a20*/  ISETP.LT.AND P0, PT, R118, UR18, !P0 ;  /* 0x0000001276007c0c */ /* 0x000ff0000c701270 */
[C---:B------:R-:W5:Y:S01]  /*3a30*/  DMMA.8x8x4 R24, R92.reuse, R88, R24 ;  /* 0x000000585c18723f */ /* 0x040f620000000018 */
[----:B--2---:R-:W-:Y:S04]  /*3a40*/  SEL R128, RZ, 0x1, !P0 ;  /* 0x00000001ff807807 */ /* 0x004fe80004000000 */
[----:B------:R-:W-:Y:S02]  /*3a50*/  P2R R128, PR, R128, 0xf ;  /* 0x0000000f80807803 */ /* 0x000fe40000000000 */
[----:B------:R-:W-:Y:S02]  /*3a60*/  ISETP.NE.AND P2, PT, R109, RZ, PT ;  /* 0x000000ff6d00720c */ /* 0x000fe40003f45270 */
[----:B------:R-:W-:Y:S02]  /*3a70*/  ISETP.NE.AND P3, PT, RZ, UR14, PT ;  /* 0x0000000eff007c0c */ /* 0x000fe4000bf65270 */
[C---:B------:R-:W-:Y:S05]  /*3a80*/  ISETP.LT.AND P1, PT, R124.reuse, UR18, !P2 ;  /* 0x000000127c007c0c */ /* 0x040fea000d721270 */
[C---:B------:R-:W5:Y:S03]  /*3a90*/  DMMA.8x8x4 R28, R92.reuse, R86, R28 ;  /* 0x000000565c1c723f */ /* 0x040f66000000001c */
[C---:B------:R-:W-:Y:S04]  /*3aa0*/  ISETP.GE.OR P0, PT, R124.reuse, R106, !P3 ;  /* 0x0000006a7c00720c */ /* 0x040fe80005f06670 */
[----:B------:R-:W-:Y:S02]  /*3ab0*/  PLOP3.LUT P2, PT, P1, P0, PT, 0x80, 0x0 ;  /* 0x000000000000781c */ /* 0x000fe40000f41070 */
[C---:B------:R-:W-:Y:S02]  /*3ac0*/  ISETP.LT.AND P0, PT, R124.reuse, UR18, !P6 ;  /* 0x000000127c007c0c */ /* 0x040fe4000f701270 */
[----:B------:R-:W-:Y:S02]  /*3ad0*/  P2R R129, PR, RZ, 0x4 ;  /* 0x00000004ff817803 */ /* 0x000fe40000000000 */
[C---:B------:R-:W-:Y:S02]  /*3ae0*/  ISETP.GE.OR P1, PT, R124.reuse, R105, !P3 ;  /* 0x000000697c00720c */ /* 0x040fe40005f26670 */
[C---:B------:R-:W-:Y:S01]  /*3af0*/  ISETP.GE.OR P2, PT, R124.reuse, R104, !P3 ;  /* 0x000000687c00720c */ /* 0x040fe20005f46670 */
[-C--:B------:R2:W5:Y:S01]  /*3b00*/  DMMA.8x8x4 R32, R92, R84.reuse, R32 ;  /* 0x000000545c20723f */ /* 0x0805620000000020 */
[----:B------:R-:W-:Y:S01]  /*3b10*/  PLOP3.LUT P1, PT, P0, P1, PT, 0x80, 0x0 ;  /* 0x000000000000781c */ /* 0x000fe20000723070 */
[----:B--2---:R-:W-:Y:S01]  /*3b20*/  LDS.128 R92, [R0+UR4+0x1000] ;  /* 0x00100004005c7984 */ /* 0x004fe20008000c00 */
[C---:B------:R-:W-:Y:S02]  /*3b30*/  ISETP.LT.AND P0, PT, R124.reuse, UR18, !P5 ;  /* 0x000000127c007c0c */ /* 0x040fe4000ef01270 */
[C---:B------:R-:W-:Y:S02]  /*3b40*/  ISETP.GE.OR P3, PT, R124.reuse, R103, !P3 ;  /* 0x000000677c00720c */ /* 0x040fe40005f66670 */
[----:B------:R-:W-:Y:S02]  /*3b50*/  PLOP3.LUT P2, PT, P0, P2, PT, 0x80, 0x0 ;  /* 0x000000000000781c */ /* 0x000fe40000745070 */
[----:B------:R-:W-:Y:S01]  /*3b60*/  ISETP.LT.AND P0, PT, R124, UR18, !P4 ;  /* 0x000000127c007c0c */ /* 0x000fe2000e701270 */
[----:B------:R-:W-:Y:S06]  /*3b70*/  DEPBAR.LE SB5, 0xc ;  /* 0x0000d3000000791a */ /* 0x000fec0000000000 */
[C---:B-1----:R-:W5:Y:S01]  /*3b80*/  DMMA.8x8x4 R36, R98.reuse, R84, R36 ;  /* 0x000000546224723f */ /* 0x042f620000000024 */
[----:B------:R-:W-:Y:S03]  /*3b90*/  PLOP3.LUT P3, PT, P0, P3, PT, 0x80, 0x0 ;  /* 0x000000000000781c */ /* 0x000fe60000767070 */
[-C--:B------:R-:W-:Y:S04]  /*3ba0*/  ISETP.GE.AND P0, PT, R106, R124.reuse, PT ;  /* 0x0000007c6a00720c */ /* 0x080fe80003f06270 */
[----:B------:R-:W-:Y:S02]  /*3bb0*/  SEL R127, RZ, 0x1, !P0 ;  /* 0x00000001ff7f7807 */ /* 0x000fe40004000000 */
[-C--:B------:R-:W-:Y:S02]  /*3bc0*/  ISETP.GE.AND P0, PT, R105, R124.reuse, PT ;  /* 0x0000007c6900720c */ /* 0x080fe40003f06270 */
[----:B------:R-:W-:Y:S02]  /*3bd0*/  LOP3.LUT R127, R127, UR14, RZ, 0xfc, !PT ;  /* 0x0000000e7f7f7c12 */ /* 0x000fe4000f8efcff */
[----:B------:R-:W-:Y:S02]  /*3be0*/  SEL R126, RZ, 0x1, !P0 ;  /* 0x00000001ff7e7807 */ /* 0x000fe40004000000 */
[C---:B------:R-:W5:Y:S03]  /*3bf0*/  DMMA.8x8x4 R40, R98.reuse, R86, R40 ;  /* 0x000000566228723f */ /* 0x040f660000000028 */
[-C--:B------:R-:W-:Y:S02]  /*3c00*/  ISETP.GE.AND P0, PT, R104, R124.reuse, PT ;  /* 0x0000007c6800720c */ /* 0x080fe40003f06270 */
[----:B------:R-:W-:Y:S02]  /*3c10*/  PRMT R127, R127, 0x9910, RZ ;  /* 0x000099107f7f7816 */ /* 0x000fe400000000ff */
[----:B------:R-:W-:Y:S02]  /*3c20*/  SEL R125, RZ, 0x1, !P0 ;  /* 0x00000001ff7d7807 */ /* 0x000fe40004000000 */
[----:B------:R-:W-:Y:S02]  /*3c30*/  ISETP.GE.AND P0, PT, R103, R124, PT ;  /* 0x0000007c6700720c */ /* 0x000fe40003f06270 */
[----:B------:R-:W-:Y:S02]  /*3c40*/  LOP3.LUT R125, R125, UR14, RZ, 0xfc, !PT ;  /* 0x0000000e7d7d7c12 */ /* 0x000fe4000f8efcff */
[----:B------:R-:W-:Y:S02]  /*3c50*/  SEL R124, RZ, 0x1, !P0 ;  /* 0x00000001ff7c7807 */ /* 0x000fe40004000000 */
[----:B------:R-:W-:Y:S01]  /*3c60*/  ISETP.NE.AND P0, PT, R129, RZ, PT ;  /* 0x000000ff8100720c */ /* 0x000fe20003f05270 */
[C---:B------:R-:W5:Y:S03]  /*3c70*/  DMMA.8x8x4 R44, R98.reuse, R88, R44 ;  /* 0x00000058622c723f */ /* 0x040f66000000002c */
[----:B------:R-:W-:Y:S01]  /*3c80*/  ISETP.NE.AND P0, PT, R127, RZ, P0 ;  /* 0x000000ff7f00720c */ /* 0x000fe20000705270 */
[----:B------:R-:W-:Y:S01]  /*3c90*/  VIADD R127, R107, UR40 ;  /* 0x000000286b7f7c36 */ /* 0x000fe20008000000 */
[----:B------:R-:W-:Y:S01]  /*3ca0*/  PRMT R125, R125, 0x9910, RZ ;  /* 0x000099107d7d7816 */ /* 0x000fe200000000ff */
[----:B------:R-:W-:Y:S01]  /*3cb0*/  UIADD3 UR40, UR50, UR40, URZ ;  /* 0x0000002832287290 */ /* 0x000fe2000fffe03f */
[----:B------:R-:W-:Y:S02]  /*3cc0*/  LOP3.LUT R124, R124, UR14, RZ, 0xfc, !PT ;  /* 0x0000000e7c7c7c12 */ /* 0x000fe4000f8efcff */
[----:B------:R-:W-:Y:S02]  /*3cd0*/  ISETP.NE.AND P2, PT, R125, RZ, P2 ;  /* 0x000000ff7d00720c */ /* 0x000fe40001745270 */
[----:B------:R-:W-:Y:S02]  /*3ce0*/  PRMT R124, R124, 0x9910, RZ ;  /* 0x000099107c7c7816 */ /* 0x000fe400000000ff */
[----:B------:R-:W-:Y:S02]  /*3cf0*/  LOP3.LUT R126, R126, UR14, RZ, 0xfc, !PT ;  /* 0x0000000e7e7e7c12 */ /* 0x000fe4000f8efcff */
[----:B------:R-:W-:Y:S01]  /*3d00*/  ISETP.NE.AND P3, PT, R124, RZ, P3 ;  /* 0x000000ff7c00720c */ /* 0x000fe20001f65270 */
[-C--:B------:R-:W5:Y:S01]  /*3d10*/  DMMA.8x8x4 R48, R98, R90.reuse, R48 ;  /* 0x0000005a6230723f */ /* 0x080f620000000030 */
[----:B------:R-:W-:Y:S03]  /*3d20*/  SEL R124, RZ, 0x1, !P0 ;  /* 0x00000001ff7c7807 */ /* 0x000fe60004000000 */
[----:B------:R-:W-:Y:S04]  /*3d30*/  PRMT R126, R126, 0x9910, RZ ;  /* 0x000099107e7e7816 */ /* 0x000fe800000000ff */
[----:B------:R-:W-:Y:S02]  /*3d40*/  ISETP.NE.AND P1, PT, R126, RZ, P1 ;  /* 0x000000ff7e00720c */ /* 0x000fe40000f25270 */
[----:B------:R-:W-:Y:S01]  /*3d50*/  LOP3.LUT R126, R120, 0x100, RZ, 0xc0, !PT ;  /* 0x00000100787e7812 */ /* 0x000fe200078ec0ff */
[----:B------:R-:W-:Y:S05]  /*3d60*/  DEPBAR.LE SB5, 0xc ;  /* 0x0000d3000000791a */ /* 0x000fea0000000000 */
[C---:B------:R-:W5:Y:S04]  /*3d70*/  DMMA.8x8x4 R52, R96.reuse, R90, R52 ;  /* 0x0000005a6034723f */ /* 0x040f680000000034 */
[----:B------:R-:W-:Y:S02]  /*3d80*/  P2R R124, PR, R124, 0xf ;  /* 0x0000000f7c7c7803 */ /* 0x000fe40000000000 */
[----:B---3--:R-:W-:Y:S02]  /*3d90*/  IADD3 R134, P0, R130, UR8, RZ ;  /* 0x0000000882867c10 */ /* 0x008fe4000ff1e0ff */
[----:B------:R-:W-:Y:S02]  /*3da0*/  ISETP.NE.AND P2, PT, R109, RZ, PT ;  /* 0x000000ff6d00720c */ /* 0x000fe40003f45270 */
[----:B------:R-:W-:Y:S02]  /*3db0*/  IADD3.X R135, R131, UR9, RZ, P0, !PT ;  /* 0x0000000983877c10 */ /* 0x000fe400087fe4ff */
[----:B------:R-:W-:Y:S02]  /*3dc0*/  SHF.R.U32.HI R126, RZ, 0x5, R126 ;  /* 0x00000005ff7e7819 */ /* 0x000fe4000001167e */
[C---:B------:R-:W-:Y:S02]  /*3dd0*/  ISETP.LT.AND P1, PT, R122.reuse, UR18, !P2 ;  /* 0x000000127a007c0c */ /* 0x040fe4000d721270 */
[----:B------:R-:W-:Y:S01]  /*3de0*/  ISETP.NE.AND P3, PT, RZ, UR14, PT ;  /* 0x0000000eff007c0c */ /* 0x000fe2000bf65270 */
[C---:B------:R1:W5:Y:S02]  /*3df0*/  DMMA.8x8x4 R56, R96.reuse, R88, R56 ;  /* 0x000000586038723f */ /* 0x0403640000000038 */
[----:B-1----:R-:W-:Y:S01]  /*3e00*/  LDS.128 R88, [R3+UR5+0x7880] ;  /* 0x0078800503587984 */ /* 0x002fe20008000c00 */
[----:B------:R-:W-:Y:S04]  /*3e10*/  ISETP.GE.OR P0, PT, R122, R106, !P3 ;  /* 0x0000006a7a00720c */ /* 0x000fe80005f06670 */
[----:B------:R-:W-:Y:S02]  /*3e20*/  PLOP3.LUT P0, PT, P1, P0, PT, 0x80, 0x0 ;  /* 0x000000000000781c */ /* 0x000fe40000f01070 */
[----:B------:R-:W-:Y:S02]  /*3e30*/  ISETP.NE.AND P1, PT, RZ, UR14, PT ;  /* 0x0000000eff007c0c */ /* 0x000fe4000bf25270 */
[----:B------:R-:W-:Y:S02]  /*3e40*/  P2R R125, PR, RZ, 0x1 ;  /* 0x00000001ff7d7803 */ /* 0x000fe40000000000 */
[----:B------:R-:W-:Y:S02]  /*3e50*/  ISETP.NE.U32.AND P0, PT, R126, RZ, PT ;  /* 0x000000ff7e00720c */ /* 0x000fe40003f05070 */
[----:B------:R-:W-:Y:S01]  /*3e60*/  LOP3.LUT R126, R120, 0x200, RZ, 0xc0, !PT ;  /* 0x00000200787e7812 */ /* 0x000fe200078ec0ff */
[C---:B------:R-:W5:Y:S03]  /*3e70*/  DMMA.8x8x4 R60, R96.reuse, R86, R60 ;  /* 0x00000056603c723f */ /* 0x040f66000000003c */
[C---:B------:R-:W-:Y:S02]  /*3e80*/  ISETP.GE.OR P3, PT, R122.reuse, R105, !P1 ;  /* 0x000000697a00720c */ /* 0x040fe40004f66670 */
[----:B------:R-:W-:Y:S02]  /*3e90*/  SHF.R.U32.HI R126, RZ, 0x6, R126 ;  /* 0x00000006ff7e7819 */ /* 0x000fe4000001167e */
[C---:B------:R-:W-:Y:S02]  /*3ea0*/  ISETP.GE.OR P2, PT, R122.reuse, R104, !P1 ;  /* 0x000000687a00720c */ /* 0x040fe40004f46670 */
[----:B------:R-:W-:Y:S07]  /*3eb0*/  ISETP.GE.OR P1, PT, R122, R103, !P1 ;  /* 0x000000677a00720c */ /* 0x000fee0004f26670 */
[----:B------:R1:W5:Y:S02]  /*3ec0*/  DMMA.8x8x4 R64, R96, R84, R64 ;  /* 0x000000546040723f */ /* 0x0003640000000040 */
[----:B-1----:R-:W1:Y:S08]  /*3ed0*/  LDS.128 R84, [R3+UR5+0x7800] ;  /* 0x0078000503547984 */ /* 0x002e700008000c00 */
[----:B------:R-:W2:Y:S01]  /*3ee0*/  LDS.128 R96, [R0+UR4+0x1080] ;  /* 0x0010800400607984 */ /* 0x000ea20008000c00 */
[----:B------:R-:W-:Y:S01]  /*3ef0*/  UIADD3 UR4, UR4, -0x4000, URZ ;  /* 0xffffc00004047890 */ /* 0x000fe2000fffe03f */
[----:B------:R-:W-:-:S04]  /*3f00*/  DEPBAR.LE SB5, 0xc ;  /* 0x0000d3000000791a */ /* 0x000fc80000000000 */
[C---:B------:R-:W5:Y:S02]  /*3f10*/  DMMA.8x8x4 R4, R68.reuse, R72, R4 ;  /* 0x000000484404723f */ /* 0x040f640000000004 */
[----:B------:R-:W-:Y:S01]  /*3f20*/  @!PT LDS RZ, [RZ] ;  /* 0x00000000fffff984 */ /* 0x000fe20000000800 */
[----:B------:R-:W-:Y:S01]  /*3f30*/  @!PT LDS RZ, [RZ] ;  /* 0x00000000fffff984 */ /* 0x000fe20000000800 */
[----:B------:R-:W-:Y:S01]  /*3f40*/  @!PT LDS RZ, [RZ] ;  /* 0x00000000fffff984 */ /* 0x000fe20000000800 */
[----:B------:R3:W-:Y:S02]  /*3f50*/  LDGSTS.E.LTC128B.64 [R127], desc[UR24][R134.64], P0 ;  /* 0x00000000867f7fae */ /* 0x0007e40008121b58 */
[----:B------:R-:W-:Y:S04]  /*3f60*/  IADD3 R130, P0, R134, UR8, RZ ;  /* 0x0000000886827c10 */ /* 0x000fe8000ff1e0ff */
[----:B------:R-:W-:Y:S02]  /*3f70*/  IADD3.X R131, R135, UR9, RZ, P0, !PT ;  /* 0x0000000987837c10 */ /* 0x000fe400087fe4ff */
[----:B------:R-:W-:Y:S06]  /*3f80*/  ISETP.NE.U32.AND P0, PT, R126, RZ, PT ;  /* 0x000000ff7e00720c */ /* 0x000fec0003f05070 */
[C---:B------:R-:W5:Y:S04]  /*3f90*/  DMMA.8x8x4 R8, R68.reuse, R74, R8 ;  /* 0x0000004a4408723f */ /* 0x040f680000000008 */
[C---:B------:R-:W-:Y:S04]  /*3fa0*/  LOP3.LUT R126, R119.reuse, 0x100, RZ, 0xc0, !PT ;  /* 0x00000100777e7812 */ /* 0x040fe800078ec0ff */
[----:B------:R-:W-:Y:S01]  /*3fb0*/  SHF.R.U32.HI R126, RZ, 0x5, R126 ;  /* 0x00000005ff7e7819 */ /* 0x000fe2000001167e */
[----:B------:R4:W-:Y:S03]  /*3fc0*/  LDGSTS.E.LTC128B.64 [R127+0x200], desc[UR24][R130.64], P0 ;  /* 0x00200000827f7fae */ /* 0x0009e60008121b58 */
[----:B------:R-:W-:Y:S02]  /*3fd0*/  ISETP.NE.U32.AND P0, PT, R126, RZ, PT ;  /* 0x000000ff7e00720c */ /* 0x000fe40003f05070 */
[----:B------:R-:W-:Y:S02]  /*3fe0*/  LOP3.LUT R126, R119, 0x200, RZ, 0xc0, !PT ;  /* 0x00000200777e7812 */ /* 0x000fe400078ec0ff */
[C---:B------:R-:W5:Y:S04]  /*3ff0*/  DMMA.8x8x4 R12, R68.reuse, R76, R12 ;  /* 0x0000004c440c723f */ /* 0x040f68000000000c */
[----:B------:R-:W-:Y:S05]  /*4000*/  SHF.R.U32.HI R126, RZ, 0x6, R126 ;  /* 0x00000006ff7e7819 */ /* 0x000fea000001167e */
[----:B---3--:R3:W-:Y:S01]  /*4010*/  LDGSTS.E.LTC128B.64 [R123+0x7000], desc[UR24][R132.64], P0 ;  /* 0x07000000847b7fae */ /* 0x0087e20008121b58 */
[----:B------:R-:W-:Y:S04]  /*4020*/  IADD3 R134, P0, R101, UR35, RZ ;  /* 0x0000002365867c10 */ /* 0x000fe8000ff1e0ff */
[----:B------:R-:W-:Y:S02]  /*4030*/  IADD3.X R135, R100, UR34, RZ, P0, !PT ;  /* 0x0000002264877c10 */ /* 0x000fe400087fe4ff */
[-C--:B------:R-:W5:Y:S03]  /*4040*/  DMMA.8x8x4 R16, R68, R78.reuse, R16 ;  /* 0x0000004e4410723f */ /* 0x080f660000000010 */
[----:B------:R-:W-:Y:S02]  /*4050*/  ISETP.NE.U32.AND P0, PT, R126, RZ, PT ;  /* 0x000000ff7e00720c */ /* 0x000fe40003f05070 */
[C---:B------:R-:W-:Y:S02]  /*4060*/  LOP3.LUT R126, R120.reuse, 0x400, RZ, 0xc0, !PT ;  /* 0x00000400787e7812 */ /* 0x040fe400078ec0ff */
[----:B------:R-:W-:Y:S02]  /*4070*/  LOP3.LUT R120, R120, 0x800, RZ, 0xc0, !PT ;  /* 0x0000080078787812 */ /* 0x000fe400078ec0ff */
[----:B------:R-:W-:Y:S02]  /*4080*/  SHF.R.U32.HI R126, RZ, 0x7, R126 ;  /* 0x00000007ff7e7819 */ /* 0x000fe4000001167e */
[----:B------:R-:W-:Y:S01]  /*4090*/  SHF.R.U32.HI R120, RZ, 0x8, R120 ;  /* 0x00000008ff787819 */ /* 0x000fe20000011678 */
[----:B------:R-:W-:Y:S04]  /*40a0*/  DEPBAR.LE SB5, 0xc ;  /* 0x0000d3000000791a */ /* 0x000fe80000000000 */
[C---:B------:R-:W5:Y:S01]  /*40b0*/  DMMA.8x8x4 R20, R70.reuse, R78, R20 ;  /* 0x0000004e4614723f */ /* 0x040f620000000014 */
[----:B------:R1:W-:Y:S03]  /*40c0*/  LDGSTS.E.LTC128B.64 [R123+0x7080], desc[UR24][R134.64], P0 ;  /* 0x07080000867b7fae */ /* 0x0003e60008121b58 */
[----:B----4-:R-:W-:Y:S04]  /*40d0*/  IADD3 R130, P0, R130, UR8, RZ ;  /* 0x0000000882827c10 */ /* 0x010fe8000ff1e0ff */
[----:B------:R-:W-:Y:S02]  /*40e0*/  IADD3.X R131, R131, UR9, RZ, P0, !PT ;  /* 0x0000000983837c10 */ /* 0x000fe400087fe4ff */
[----:B------:R-:W-:Y:S06]  /*40f0*/  ISETP.NE.U32.AND P0, PT, R126, RZ, PT ;  /* 0x000000ff7e00720c */ /* 0x000fec0003f05070 */
[C---:B------:R-:W5:Y:S07]  /*4100*/  DMMA.8x8x4 R24, R70.reuse, R76, R24 ;  /* 0x0000004c4618723f */ /* 0x040f6e0000000018 */
[----:B---3--:R3:W-:Y:S01]  /*4110*/  LDGSTS.E.LTC128B.64 [R127+0x400], desc[UR24][R130.64], P0 ;  /* 0x00400000827f7fae */ /* 0x0087e20008121b58 */
[----:B------:R-:W-:Y:S04]  /*4120*/  IADD3 R132, P0, R130, UR8, RZ ;  /* 0x0000000882847c10 */ /* 0x000fe8000ff1e0ff */
[----:B------:R-:W-:Y:S02]  /*4130*/  IADD3.X R133, R131, UR9, RZ, P0, !PT ;  /* 0x0000000983857c10 */ /* 0x000fe400087fe4ff */
[----:B------:R-:W-:Y:S02]  /*4140*/  ISETP.NE.U32.AND P0, PT, R120, RZ, PT ;  /* 0x000000ff7800720c */ /* 0x000fe40003f05070 */
[C---:B------:R-:W5:Y:S04]  /*4150*/  DMMA.8x8x4 R28, R70.reuse, R74, R28 ;  /* 0x0000004a461c723f */ /* 0x040f68000000001c */
[C---:B------:R-:W-:Y:S02]  /*4160*/  LOP3.LUT R120, R119.reuse, 0x400, RZ, 0xc0, !PT ;  /* 0x0000040077787812 */ /* 0x040fe400078ec0ff */
[----:B------:R-:W-:Y:S02]  /*4170*/  LOP3.LUT R119, R119, 0x800, RZ, 0xc0, !PT ;  /* 0x0000080077777812 */ /* 0x000fe400078ec0ff */
[----:B------:R-:W-:Y:S02]  /*4180*/  SHF.R.U32.HI R120, RZ, 0x7, R120 ;  /* 0x00000007ff787819 */ /* 0x000fe40000011678 */
[----:B------:R-:W-:Y:S01]  /*4190*/  SHF.R.U32.HI R119, RZ, 0x8, R119 ;  /* 0x00000008ff777819 */ /* 0x000fe20000011677 */
[----:B------:R-:W-:Y:S01]  /*41a0*/  LDGSTS.E.LTC128B.64 [R127+0x600], desc[UR24][R132.64], P0 ;  /* 0x00600000847f7fae */ /* 0x000fe20008121b58 */
[C---:B-1----:R-:W-:Y:S04]  /*41b0*/  IADD3 R134, P0, R101.reuse, UR33, RZ ;  /* 0x0000002165867c10 */ /* 0x042fe8000ff1e0ff */
[-C--:B------:R-:W5:Y:S04]  /*41c0*/  DMMA.8x8x4 R32, R70, R72.reuse, R32 ;  /* 0x000000484620723f */ /* 0x080f680000000020 */
[----:B------:R-:W-:Y:S02]  /*41d0*/  IADD3.X R135, R100, UR32, RZ, P0, !PT ;  /* 0x0000002064877c10 */ /* 0x000fe400087fe4ff */
[----:B------:R-:W-:Y:S01]  /*41e0*/  ISETP.NE.U32.AND P0, PT, R120, RZ, PT ;  /* 0x000000ff7800720c */ /* 0x000fe20003f05070 */
[----:B------:R-:W-:Y:S09]  /*41f0*/  DEPBAR.LE SB5, 0xc ;  /* 0x0000d3000000791a */ /* 0x000ff20000000000 */
[C---:B------:R-:W5:Y:S03]  /*4200*/  DMMA.8x8x4 R36, R80.reuse, R72, R36 ;  /* 0x000000485024723f */ /* 0x040f660000000024 */
[----:B------:R-:W-:Y:S01]  /*4210*/  LDGSTS.E.LTC128B.64 [R123+0x7100], desc[UR24][R134.64], P0 ;  /* 0x07100000867b7fae */ /* 0x000fe20008121b58 */
[----:B---3--:R-:W-:Y:S04]  /*4220*/  IADD3 R130, P0, R101, UR31, RZ ;  /* 0x0000001f65827c10 */ /* 0x008fe8000ff1e0ff */
[----:B------:R-:W-:Y:S02]  /*4230*/  IADD3.X R131, R100, UR30, RZ, P0, !PT ;  /* 0x0000001e64837c10 */ /* 0x000fe400087fe4ff */
[----:B------:R-:W-:Y:S06]  /*4240*/  ISETP.NE.U32.AND P0, PT, R119, RZ, PT ;  /* 0x000000ff7700720c */ /* 0x000fec0003f05070 */
[C---:B------:R-:W5:Y:S07]  /*4250*/  DMMA.8x8x4 R40, R80.reuse, R74, R40 ;  /* 0x0000004a5028723f */ /* 0x040f6e0000000028 */
[----:B------:R1:W-:Y:S01]  /*4260*/  LDGSTS.E.LTC128B.64 [R123+0x7180], desc[UR24][R130.64], P0 ;  /* 0x07180000827b7fae */ /* 0x0003e20008121b58 */
[C---:B------:R-:W-:Y:S08]  /*4270*/  ISETP.LT.AND P0, PT, R122.reuse, UR18, !P6 ;  /* 0x000000127a007c0c */ /* 0x040ff0000f701270 */
[C---:B------:R-:W5:Y:S01]  /*4280*/  DMMA.8x8x4 R44, R80.reuse, R76, R44 ;  /* 0x0000004c502c723f */ /* 0x040f62000000002c */
[----:B------:R-:W0:Y:S01]  /*4290*/  LDGDEPBAR ;  /* 0x00000000000079af */ /* 0x000e220000000000 */
[----:B------:R-:W-:Y:S02]  /*42a0*/  PLOP3.LUT P3, PT, P0, P3, PT, 0x80, 0x0 ;  /* 0x000000000000781c */ /* 0x000fe40000767070 */
[C---:B------:R-:W-:Y:S04]  /*42b0*/  ISETP.LT.AND P0, PT, R122.reuse, UR18, !P5 ;  /* 0x000000127a007c0c */ /* 0x040fe8000ef01270 */
[----:B------:R-:W-:Y:S02]  /*42c0*/  PLOP3.LUT P2, PT, P0, P2, PT, 0x80, 0x0 ;  /* 0x000000000000781c */ /* 0x000fe40000745070 */
[----:B------:R-:W-:Y:S04]  /*42d0*/  ISETP.LT.AND P0, PT, R122, UR18, !P4 ;  /* 0x000000127a007c0c */ /* 0x000fe8000e701270 */
[----:B------:R-:W-:Y:S02]  /*42e0*/  PLOP3.LUT P1, PT, P0, P1, PT, 0x80, 0x0 ;  /* 0x000000000000781c */ /* 0x000fe40000723070 */
[-C--:B------:R-:W5:Y:S03]  /*42f0*/  DMMA.8x8x4 R48, R80, R78.reuse, R48 ;  /* 0x0000004e5030723f */ /* 0x080f660000000030 */
[----:B------:R-:W-:Y:S04]  /*4300*/  ISETP.NE.AND P0, PT, R113, RZ, PT ;  /* 0x000000ff7100720c */ /* 0x000fe80003f05270 */
[----:B------:R-:W-:Y:S04]  /*4310*/  ISETP.LT.AND P0, PT, R118, UR18, !P0 ;  /* 0x0000001276007c0c */ /* 0x000fe8000c701270 */
[----:B-1----:R-:W-:Y:S01]  /*4320*/  SEL R130, RZ, 0x100, !P0 ;  /* 0x00000100ff827807 */ /* 0x002fe20004000000 */
[----:B------:R-:W-:Y:S04]  /*4330*/  DEPBAR.LE SB5, 0xc ;  /* 0x0000d3000000791a */ /* 0x000fe80000000000 */
[C---:B------:R-:W5:Y:S01]  /*4340*/  DMMA.8x8x4 R52, R82.reuse, R78, R52 ;  /* 0x0000004e5234723f */ /* 0x040f620000000034 */
[----:B------:R-:W-:Y:S04]  /*4350*/  DEPBAR.LE SB0, 0x1 ;  /* 0x000080400000791a */ /* 0x000fe80000000000 */
[----:B------:R-:W-:Y:S01]  /*4360*/  BAR.SYNC.DEFER_BLOCKING 0x0 ;  /* 0x0000000000007b1d */ /* 0x000fe20000010000 */
[----:B------:R-:W-:Y:S04]  /*4370*/  ISETP.NE.AND P0, PT, R112, RZ, PT ;  /* 0x000000ff7000720c */ /* 0x000fe80003f05270 */
[C---:B------:R-:W-:Y:S04]  /*4380*/  ISETP.LT.AND P0, PT, R118.reuse, UR18, !P0 ;  /* 0x0000001276007c0c */ /* 0x040fe8000c701270 */
[----:B------:R-:W-:Y:S02]  /*4390*/  SEL R131, RZ, 0x200, !P0 ;  /* 0x00000200ff837807 */ /* 0x000fe40004000000 */
[C---:B------:R-:W5:Y:S04]  /*43a0*/  DMMA.8x8x4 R56, R82.reuse, R76, R56 ;  /* 0x0000004c5238723f */ /* 0x040f680000000038 */
[----:B------:R-:W-:Y:S02]  /*43b0*/  LOP3.LUT R128, R131, R130, R128, 0xfe, !PT ;  /* 0x0000008283807212 */ /* 0x000fe400078efe80 */
[----:B------:R-:W-:Y:S04]  /*43c0*/  ISETP.NE.AND P0, PT, R111, RZ, PT ;  /* 0x000000ff6f00720c */ /* 0x000fe80003f05270 */
[----:B------:R-:W-:Y:S04]  /*43d0*/  ISETP.LT.AND P0, PT, R118, UR18, !P0 ;  /* 0x0000001276007c0c */ /* 0x000fe8000c701270 */
[----:B------:R-:W-:Y:S02]  /*43e0*/  SEL R129, RZ, 0x400, !P0 ;  /* 0x00000400ff817807 */ /* 0x000fe40004000000 */
[C---:B------:R-:W5:Y:S03]  /*43f0*/  DMMA.8x8x4 R60, R82.reuse, R74, R60 ;  /* 0x0000004a523c723f */ /* 0x040f66000000003c */
[----:B------:R-:W-:Y:S04]  /*4400*/  ISETP.NE.AND P0, PT, R110, RZ, PT ;  /* 0x000000ff6e00720c */ /* 0x000fe80003f05270 */
[C---:B------:R-:W-:Y:S01]  /*4410*/  ISETP.LT.AND P0, PT, R118.reuse, UR18, !P0 ;  /* 0x0000001276007c0c */ /* 0x040fe2000c701270 */
[----:B------:R-:W-:Y:S03]  /*4420*/  VIADD R118, R118, 0x10 ;  /* 0x0000001076767836 */ /* 0x000fe60000000000 */
[----:B------:R-:W-:Y:S02]  /*4430*/  SEL R120, RZ, 0x800, !P0 ;  /* 0x00000800ff787807 */ /* 0x000fe40004000000 */
[-C--:B------:R-:W-:Y:S02]  /*4440*/  ISETP.GE.AND P0, PT, R106, R122.reuse, PT ;  /* 0x0000007a6a00720c */ /* 0x080fe40003f06270 */
[----:B------:R-:W-:Y:S01]  /*4450*/  LOP3.LUT R120, R120, R129, R128, 0xfe, !PT ;  /* 0x0000008178787212 */ /* 0x000fe200078efe80 */
[----:B------:R1:W5:Y:S01]  /*4460*/  DMMA.8x8x4 R64, R82, R72, R64 ;  /* 0x000000485240723f */ /* 0x0003620000000040 */
[----:B------:R-:W-:Y:S02]  /*4470*/  SEL R127, RZ, 0x1, !P0 ;  /* 0x00000001ff7f7807 */ /* 0x000fe40004000000 */
[-C--:B------:R-:W-:Y:S04]  /*4480*/  ISETP.GE.AND P0, PT, R105, R122.reuse, PT ;  /* 0x0000007a6900720c */ /* 0x080fe80003f06270 */
[----:B------:R-:W-:Y:S02]  /*4490*/  SEL R126, RZ, 0x1, !P0 ;  /* 0x00000001ff7e7807 */ /* 0x000fe40004000000 */
[----:B------:R-:W-:Y:S02]  /*44a0*/  ISETP.GE.AND P0, PT, R104, R122, PT ;  /* 0x0000007a6800720c */ /* 0x000fe40003f06270 */
[----:B------:R-:W-:Y:S01]  /*44b0*/  LOP3.LUT R126, R126, UR14, RZ, 0xfc, !PT ;  /* 0x0000000e7e7e7c12 */ /* 0x000fe2000f8efcff */
[----:B------:R-:W-:-:S04]  /*44c0*/  DEPBAR.LE SB5, 0xc ;  /* 0x0000d3000000791a */ /* 0x000fc80000000000 */
[C---:B------:R3:W5:Y:S01]  /*44d0*/  DMMA.8x8x4 R4, R94.reuse, R84, R4 ;  /* 0x000000545e04723f */ /* 0x0407620000000004 */
[----:B------:R-:W-:Y:S03]  /*44e0*/  SEL R123, RZ, 0x1, !P0 ;  /* 0x00000001ff7b7807 */ /* 0x000fe60004000000 */
[----:B------:R-:W-:Y:S01]  /*44f0*/  ISETP.GE.AND P0, PT, R103, R122, PT ;  /* 0x0000007a6700720c */ /* 0x000fe20003f06270 */
[----:B------:R-:W-:Y:S03]  /*4500*/  VIADD R122, R122, 0x10 ;  /* 0x000000107a7a7836 */ /* 0x000fe60000000000 */
[----:B------:R-:W-:Y:S02]  /*4510*/  SEL R119, RZ, 0x1, !P0 ;  /* 0x00000001ff777807 */ /* 0x000fe40004000000 */
[----:B------:R-:W-:Y:S02]  /*4520*/  PLOP3.LUT P0, PT, PT, PT, UP0, 0x40, 0x0 ;  /* 0x000000000000781c */ /* 0x000fe40003f0e808 */
[----:B------:R-:W-:Y:S02]  /*4530*/  PRMT R126, R126, 0x9910, RZ ;  /* 0x000099107e7e7816 */ /* 0x000fe400000000ff */
[----:B------:R-:W-:Y:S02]  /*4540*/  SEL R120, R120, RZ, !P0 ;  /* 0x000000ff78787207 */ /* 0x000fe40004000000 */
[C---:B------:R3:W5:Y:S03]  /*4550*/  DMMA.8x8x4 R8, R94.reuse, R86, R8 ;  /* 0x000000565e08723f */ /* 0x0407660000000008 */
[----:B------:R-:W-:Y:S02]  /*4560*/  ISETP.NE.AND P0, PT, R125, RZ, PT ;  /* 0x000000ff7d00720c */ /* 0x000fe40003f05270 */
[----:B------:R-:W-:Y:S02]  /*4570*/  ISETP.NE.AND P3, PT, R126, RZ, P3 ;  /* 0x000000ff7e00720c */ /* 0x000fe40001f65270 */
[----:B------:R-:W-:Y:S02]  /*4580*/  LOP3.LUT R125, R127, UR14, RZ, 0xfc, !PT ;  /* 0x0000000e7f7d7c12 */ /* 0x000fe4000f8efcff */
[----:B------:R-:W-:Y:S02]  /*4590*/  SEL R126, RZ, 0x200, !P3 ;  /* 0x00000200ff7e7807 */ /* 0x000fe40005800000 */
[----:B------:R-:W-:Y:S02]  /*45a0*/  PRMT R125, R125, 0x9910, RZ ;  /* 0x000099107d7d7816 */ /* 0x000fe400000000ff */
[----:B------:R-:W-:Y:S02]  /*45b0*/  LOP3.LUT R123, R123, UR14, RZ, 0xfc, !PT ;  /* 0x0000000e7b7b7c12 */ /* 0x000fe4000f8efcff */
[----:B------:R-:W-:Y:S01]  /*45c0*/  ISETP.NE.AND P0, PT, R125, RZ, P0 ;  /* 0x000000ff7d00720c */ /* 0x000fe20000705270 */
[C---:B------:R3:W5:Y:S04]  /*45d0*/  DMMA.8x8x4 R12, R94.reuse, R88, R12 ;  /* 0x000000585e0c723f */ /* 0x040768000000000c */
[----:B------:R-:W-:Y:S02]  /*45e0*/  SEL R125, RZ, 0x100, !P0 ;  /* 0x00000100ff7d7807 */ /* 0x000fe40004000000 */
[----:B------:R-:W-:Y:S01]  /*45f0*/  PLOP3.LUT P0, PT, PT, PT, UP0, 0x40, 0x0 ;  /* 0x000000000000781c */ /* 0x000fe20003f0e808 */
[----:B------:R-:W-:Y:S01]  /*4600*/  UISETP.NE.AND UP0, UPT, UR49, 0x3, UPT ;  /* 0x000000033100788c */ /* 0x000fe2000bf05270 */
[----:B------:R-:W-:Y:S02]  /*4610*/  LOP3.LUT R124, R126, R125, R124, 0xfe, !PT ;  /* 0x0000007d7e7c7212 */ /* 0x000fe400078efe7c */
[----:B------:R-:W-:Y:S01]  /*4620*/  PRMT R123, R123, 0x9910, RZ ;  /* 0x000099107b7b7816 */ /* 0x000fe200000000ff */
[----:B------:R-:W-:Y:S01]  /*4630*/  USEL UR47, UR42, 0x180, !UP0 ;  /* 0x000001802a2f7887 */ /* 0x000fe2000c000000 */
[----:B------:R-:W-:Y:S01]  /*4640*/  LOP3.LUT R119, R119, UR14, RZ, 0xfc, !PT ;  /* 0x0000000e77777c12 */ /* 0x000fe2000f8efcff */
[----:B------:R-:W-:Y:S01]  /*4650*/  USEL UR49, UR49, URZ, UP0 ;  /* 0x0000003f31317287 */ /* 0x000fe20008000000 */
[----:B------:R-:W-:Y:S02]  /*4660*/  ISETP.NE.AND P2, PT, R123, RZ, P2 ;  /* 0x000000ff7b00720c */ /* 0x000fe40001745270 */
[-C--:B------:R3:W5:Y:S02]  /*4670*/  DMMA.8x8x4 R16, R94, R90.reuse, R16 ;  /* 0x0000005a5e10723f */ /* 0x0807640000000010 */
[----:B------:R-:W-:Y:S02]  /*4680*/  @UP0 UIADD3 UR48, UR5, 0x2000, URZ ;  /* 0x0000200005300890 */ /* 0x000fe4000fffe03f */
[----:B------:R-:W-:Y:S01]  /*4690*/  SEL R123, RZ, 0x400, !P2 ;  /* 0x00000400ff7b7807 */ /* 0x000fe20005000000 */
[----:B------:R-:W-:Y:S01]  /*46a0*/  @UP0 UIADD3 UR4, UR51, 0x1800, URZ ;  /* 0x0000180033040890 */ /* 0x000fe2000fffe03f */
[----:B------:R-:W-:Y:S01]  /*46b0*/  PRMT R119, R119, 0x9910, RZ ;  /* 0x0000991077777816 */ /* 0x000fe200000000ff */
[----:B------:R-:W-:Y:S02]  /*46c0*/  UISETP.GT.AND UP0, UPT, UR41, -0x1, UPT ;  /* 0xffffffff2900788c */ /* 0x000fe4000bf04270 */
[----:B------:R-:W-:Y:S01]  /*46d0*/  UMOV UR5, UR48 ;  /* 0x0000003000057c82 */ /* 0x000fe20008000000 */
[----:B------:R-:W-:Y:S01]  /*46e0*/  ISETP.NE.AND P1, PT, R119, RZ, P1 ;  /* 0x000000ff7700720c */ /* 0x000fe20000f25270 */
[----:B-1----:R3:W1:Y:S01]  /*46f0*/  LDS.128 R72, [R3+UR48+0x6000] ;  /* 0x0060003003487984 */ /* 0x0026620008000c00 */
[----:B------:R-:W-:Y:S04]  /*4700*/  DEPBAR.LE SB5, 0xc ;  /* 0x0000d3000000791a */ /* 0x000fe80000000000 */
[C---:B------:R3:W5:Y:S01]  /*4710*/  DMMA.8x8x4 R20, R92.reuse, R90, R20 ;  /* 0x0000005a5c14723f */ /* 0x0407620000000014 */
[----:B------:R-:W-:Y:S02]  /*4720*/  SEL R128, RZ, 0x800, !P1 ;  /* 0x00000800ff807807 */ /* 0x000fe40004800000 */
[----:B------:R3:W1:Y:S02]  /*4730*/  LDS.128 R76, [R3+UR48+0x6080] ;  /* 0x00608030034c7984 */ /* 0x0006640008000c00 */
[----:B------:R-:W-:Y:S01]  /*4740*/  LOP3.LUT R123, R128, R123, R124, 0xfe, !PT ;  /* 0x0000007b807b7212 */ /* 0x000fe200078efe7c */
[----:B------:R-:W-:Y:S03]  /*4750*/  IMAD.U32 R124, RZ, RZ, UR47 ;  /* 0x0000002fff7c7e24 */ /* 0x000fe6000f8e00ff */
[----:B------:R-:W-:Y:S01]  /*4760*/  SEL R119, R123, RZ, !P0 ;  /* 0x000000ff7b777207 */ /* 0x000fe20004000000 */
[----:B------:R-:W-:Y:S01]  /*4770*/  IMAD R121, R124, 0x10, R121 ;  /* 0x000000107c797824 */ /* 0x000fe200078e0279 */
[----:B------:R-:W-:Y:S05]  /*4780*/  IADD3 R101, P0, R101, UR21, RZ ;  /* 0x0000001565657c10 */ /* 0x000fea000ff1e0ff */
[C---:B------:R3:W5:Y:S01]  /*4790*/  DMMA.8x8x4 R24, R92.reuse, R88, R24 ;  /* 0x000000585c18723f */ /* 0x0407620000000018 */
[----:B------:R3:W1:Y:S03]  /*47a0*/  LDS.128 R68, [R121] ;  /* 0x0000000079447984 */ /* 0x0006660000000c00 */
[----:B------:R-:W-:Y:S02]  /*47b0*/  IADD3.X R100, R100, UR12, RZ, P0, !PT ;  /* 0x0000000c64647c10 */ /* 0x000fe400087fe4ff */
[----:B------:R-:W-:Y:S03]  /*47c0*/  IADD3 R124, P0, R132, UR6, RZ ;  /* 0x00000006847c7c10 */ /* 0x000fe6000ff1e0ff */
[----:B------:R3:W1:Y:S01]  /*47d0*/  LDS.128 R80, [R121+0x80] ;  /* 0x0000800079507984 */ /* 0x0006620000000c00 */
[----:B------:R-:W-:Y:S02]  /*47e0*/  IADD3.X R123, R133, UR7, RZ, P0, !PT ;  /* 0x00000007857b7c10 */ /* 0x000fe400087fe4ff */
[----:B------:R-:W-:Y:S04]  /*47f0*/  PLOP3.LUT P0, PT, PT, PT, UP0, 0x80, 0x0 ;  /* 0x000000000000781c */ /* 0x000fe80003f0f008 */
[C---:B------:R3:W5:Y:S11]  /*4800*/  DMMA.8x8x4 R28, R92.reuse, R86, R28 ;  /* 0x000000565c1c723f */ /* 0x040776000000001c */
[----:B------:R-:W-:Y:S05]  /*4810*/  @!UPT UIADD3 URZ, URZ, URZ, URZ ;  /* 0x0000003f3f3ff290 */ /* 0x000fea000fffe03f */
[-C--:B------:R3:W5:Y:S01]  /*4820*/  DMMA.8x8x4 R32, R92, R84.reuse, R32 ;  /* 0x000000545c20723f */ /* 0x0807620000000020 */
[----:B------:R-:W-:Y:S11]  /*4830*/  DEPBAR.LE SB5, 0xc ;  /* 0x0000d3000000791a */ /* 0x000ff60000000000 */
[----:B------:R-:W-:Y:S04]  /*4840*/  @!UPT UIADD3 URZ, URZ, URZ, URZ ;  /* 0x0000003f3f3ff290 */ /* 0x000fe8000fffe03f */
[C---:B--2---:R3:W5:Y:S11]  /*4850*/  DMMA.8x8x4 R36, R98.reuse, R84, R36 ;  /* 0x000000546224723f */ /* 0x0447760000000024 */
[----:B------:R-:W-:Y:S05]  /*4860*/  @!UPT UIADD3 URZ, URZ, URZ, URZ ;  /* 0x0000003f3f3ff290 */ /* 0x000fea000fffe03f */
[C---:B------:R3:W5:Y:S11]  /*4870*/  DMMA.8x8x4 R40, R98.reuse, R86, R40 ;  /* 0x000000566228723f */ /* 0x0407760000000028 */
[----:B------:R-:W-:Y:S05]  /*4880*/  @!UPT UIADD3 URZ, URZ, URZ, URZ ;  /* 0x0000003f3f3ff290 */ /* 0x000fea000fffe03f */
[C---:B------:R3:W5:Y:S11]  /*4890*/  DMMA.8x8x4 R44, R98.reuse, R88, R44 ;  /* 0x00000058622c723f */ /* 0x040776000000002c */
[----:B------:R-:W-:Y:S05]  /*48a0*/  @!UPT UIADD3 URZ, URZ, URZ, URZ ;  /* 0x0000003f3f3ff290 */ /* 0x000fea000fffe03f */
[-C--:B------:R3:W5:Y:S01]  /*48b0*/  DMMA.8x8x4 R48, R98, R90.reuse, R48 ;  /* 0x0000005a6230723f */ /* 0x0807620000000030 */
[----:B------:R-:W-:Y:S11]  /*48c0*/  DEPBAR.LE SB5, 0xc ;  /* 0x0000d3000000791a */ /* 0x000ff60000000000 */
[----:B------:R-:W-:Y:S04]  /*48d0*/  @!UPT UIADD3 URZ, URZ, URZ, URZ ;  /* 0x0000003f3f3ff290 */ /* 0x000fe8000fffe03f */
[C---:B------:R3:W5:Y:S11]  /*48e0*/  DMMA.8x8x4 R52, R96.reuse, R90, R52 ;  /* 0x0000005a6034723f */ /* 0x0407760000000034 */
[----:B------:R-:W-:Y:S05]  /*48f0*/  @!UPT UIADD3 URZ, URZ, URZ, URZ ;  /* 0x0000003f3f3ff290 */ /* 0x000fea000fffe03f */
[C---:B------:R3:W5:Y:S11]  /*4900*/  DMMA.8x8x4 R56, R96.reuse, R88, R56 ;  /* 0x000000586038723f */ /* 0x0407760000000038 */
[----:B------:R-:W-:Y:S05]  /*4910*/  @!UPT UIADD3 URZ, URZ, URZ, URZ ;  /* 0x0000003f3f3ff290 */ /* 0x000fea000fffe03f */
[C---:B------:R3:W5:Y:S11]  /*4920*/  DMMA.8x8x4 R60, R96.reuse, R86, R60 ;  /* 0x00000056603c723f */ /* 0x040776000000003c */
[----:B------:R-:W-:Y:S05]  /*4930*/  @!UPT UIADD3 URZ, URZ, URZ, URZ ;  /* 0x0000003f3f3ff290 */ /* 0x000fea000fffe03f */
[----:B------:R3:W5:Y:S01]  /*4940*/  DMMA.8x8x4 R64, R96, R84, R64 ;  /* 0x000000546040723f */ /* 0x0007620000000040 */
[----:B------:R-:W-:Y:S03]  /*4950*/  @!UPT UIADD3 URZ, URZ, URZ, URZ ;  /* 0x0000003f3f3ff290 */ /* 0x000fe6000fffe03f */
[----:B------:R-:W-:Y:S11]  /*4960*/  @P0 BRA `(.L_x_4) ;  /* 0xffffffe800780947 */ /* 0x000ff6000383ffff */
.L_x_3:
[----:B------:R-:W0:Y:S01]  /*4970*/  LDGDEPBAR ;  /* 0x00000000000079af */ /* 0x000e220000000000 */
[----:B------:R-:W-:Y:S02]  /*4980*/  ULDC.64 UR4, c[0x0][0x2e0] ;  /* 0x0000b80000047ab9 */ /* 0x000fe40000000a00 */
[----:B------:R-:W-:Y:S01]  /*4990*/  ISETP.NE.U32.AND P0, PT, RZ, UR4, PT ;  /* 0x00000004ff007c0c */ /* 0x000fe2000bf05070 */
[----:B------:R-:W0:Y:S03]  /*49a0*/  LDGDEPBAR ;  /* 0x00000000000079af */ /* 0x000e260000000000 */
[----:B------:R-:W-:Y:S01]  /*49b0*/  ISETP.NE.AND.EX P0, PT, RZ, UR5, PT, P0 ;  /* 0x00000005ff007c0c */ /* 0x000fe2000bf05300 */
[----:B------:R-:W-:-:S04]  /*49c0*/  DEPBAR.LE SB0, 0x0 ;  /* 0x000080000000791a */ /* 0x000fc80000000000 */
[----:B------:R-:W-:Y:S08]  /*49d0*/  BAR.SYNC.DEFER_BLOCKING 0x0 ;  /* 0x0000000000007b1d */ /* 0x000ff00000010000 */
[----:B------:R-:W-:Y:S05]  /*49e0*/  @!P0 BRA `(.L_x_5) ;  /* 0x00000000001c8947 */ /* 0x000fea0003800000 */
[----:B---3--:R-:W2:Y:S02]  /*49f0*/  LDC.64 R88, c[0x0][0x2e0] ;  /* 0x0000b800ff587b82 */ /* 0x008ea40000000a00 */
[----:B--2---:R-:W2:Y:S02]  /*4a00*/  LDG.E.64 R88, desc[UR24][R88.64] ;  /* 0x0000001858587981 */ /* 0x004ea4000c1e1b00 */
[----:B--2---:R-:W-:-:S04]  /*4a10*/  ISETP.NE.U32.AND P0, PT, R88, RZ, PT ;  /* 0x000000ff5800720c */ /* 0x004fc80003f05070 */
[----:B------:R-:W-:-:S13]  /*4a20*/  ISETP.NE.AND.EX P0, PT, R89, RZ, PT, P0 ;  /* 0x000000ff5900720c */ /* 0x000fda0003f05300 */
[----:B------:R-:W-:Y:S05]  /*4a30*/  @!P0 BRA `(.L_x_5) ;  /* 0x0000000000088947 */ /* 0x000fea0003800000 */
[----:B------:R-:W4:Y:S01]  /*4a40*/  LD.E.64 R88, desc[UR24][R88.64] ;  /* 0x0000001858587980 */ /* 0x000f22000c101b00 */
[----:B------:R-:W-:Y:S05]  /*4a50*/  BRA `(.L_x_6) ;  /* 0x0000000000287947 */ /* 0x000fea0003800000 */
.L_x_5:
[----:B------:R-:W-:Y:S02]  /*4a60*/  ULDC.64 UR4, c[0x0][0x2d0] ;  /* 0x0000b40000047ab9 */ /* 0x000fe40000000a00 */
[----:B------:R-:W-:-:S04]  /*4a70*/  ISETP.NE.U32.AND P0, PT, RZ, UR4, PT ;  /* 0x00000004ff007c0c */ /* 0x000fc8000bf05070 */
[----:B------:R-:W-:-:S13]  /*4a80*/  ISETP.NE.AND.EX P0, PT, RZ, UR5, PT, P0 ;  /* 0x00000005ff007c0c */ /* 0x000fda000bf05300 */
[----:B------:R-:W-:Y:S05]  /*4a90*/  @!P0 BRA `(.L_x_7) ;  /* 0x00000000000c8947 */ /* 0x000fea0003800000 */
[----:B---3--:R-:W2:Y:S02]  /*4aa0*/  LDC.64 R88, c[0x0][0x2d0] ;  /* 0x0000b400ff587b82 */ /* 0x008ea40000000a00 */
[----:B--2---:R-:W4:Y:S01]  /*4ab0*/  LDG.E.64 R88, desc[UR24][R88.64] ;  /* 0x0000001858587981 */ /* 0x004f22000c1e1b00 */
[----:B------:R-:W-:Y:S05]  /*4ac0*/  BRA `(.L_x_6) ;  /* 0x00000000000c7947 */ /* 0x000fea0003800000 */
.L_x_7:
[----:B------:R-:W-:Y:S02]  /*4ad0*/  ULDC.64 UR4, c[0x0][0x2c0] ;  /* 0x0000b00000047ab9 */ /* 0x000fe40000000a00 */
[----:B---3--:R-:W-:Y:S02]  /*4ae0*/  MOV R88, UR4 ;  /* 0x0000000400587c02 */ /* 0x008fe40008000f00 */
[----:B------:R-:W-:-:S07]  /*4af0*/  MOV R89, UR5 ;  /* 0x0000000500597c02 */ /* 0x000fce0008000f00 */
.L_x_6:
[----:B------:R-:W-:Y:S02]  /*4b00*/  ULDC.64 UR4, c[0x0][0x2e8] ;  /* 0x0000ba0000047ab9 */ /* 0x000fe40000000a00 */
[----:B------:R-:W-:-:S04]  /*4b10*/  ISETP.NE.U32.AND P0, PT, RZ, UR4, PT ;  /* 0x00000004ff007c0c */ /* 0x000fc8000bf05070 */
[----:B------:R-:W-:-:S13]  /*4b20*/  ISETP.NE.AND.EX P0, PT, RZ, UR5, PT, P0 ;  /* 0x00000005ff007c0c */ /* 0x000fda000bf05300 */
[----:B------:R-:W-:Y:S05]  /*4b30*/  @!P0 BRA `(.L_x_8) ;  /* 0x00000000001c8947 */ /* 0x000fea0003800000 */
[----:B------:R-:W2:Y:S02]  /*4b40*/  LDC.64 R90, c[0x0][0x2e8] ;  /* 0x0000ba00ff5a7b82 */ /* 0x000ea40000000a00 */
[----:B--2---:R-:W2:Y:S02]  /*4b50*/  LDG.E.64 R90, desc[UR24][R90.64] ;  /* 0x000000185a5a7981 */ /* 0x004ea4000c1e1b00 */
[----:B--2---:R-:W-:-:S04]  /*4b60*/  ISETP.NE.U32.AND P0, PT, R90, RZ, PT ;  /* 0x000000ff5a00720c */ /* 0x004fc80003f05070 */
[----:B------:R-:W-:-:S13]  /*4b70*/  ISETP.NE.AND.EX P0, PT, R91, RZ, PT, P0 ;  /* 0x000000ff5b00720c */ /* 0x000fda0003f05300 */
[----:B------:R-:W-:Y:S05]  /*4b80*/  @!P0 BRA `(.L_x_8) ;  /* 0x0000000000088947 */ /* 0x000fea0003800000 */
[----:B------:R-:W4:Y:S01]  /*4b90*/  LD.E.64 R90, desc[UR24][R90.64] ;  /* 0x000000185a5a7980 */ /* 0x000f22000c101b00 */
[----:B------:R-:W-:Y:S05]  /*4ba0*/  BRA `(.L_x_9) ;  /* 0x0000000000287947 */ /* 0x000fea0003800000 */
.L_x_8:
[----:B------:R-:W-:Y:S02]  /*4bb0*/  ULDC.64 UR4, c[0x0][0x2d8] ;  /* 0x0000b60000047ab9 */ /* 0x000fe40000000a00 */
[----:B------:R-:W-:-:S04]  /*4bc0*/  ISETP.NE.U32.AND P0, PT, RZ, UR4, PT ;  /* 0x00000004ff007c0c */ /* 0x000fc8000bf05070 */
[----:B------:R-:W-:-:S13]  /*4bd0*/  ISETP.NE.AND.EX P0, PT, RZ, UR5, PT, P0 ;  /* 0x00000005ff007c0c */ /* 0x000fda000bf05300 */
[----:B------:R-:W-:Y:S05]  /*4be0*/  @!P0 BRA `(.L_x_10) ;  /* 0x00000000000c8947 */ /* 0x000fea0003800000 */
[----:B------:R-:W2:Y:S02]  /*4bf0*/  LDC.64 R90, c[0x0][0x2d8] ;  /* 0x0000b600ff5a7b82 */ /* 0x000ea40000000a00 */
[----:B--2---:R-:W4:Y:S01]  /*4c00*/  LDG.E.64 R90, desc[UR24][R90.64] ;  /* 0x000000185a5a7981 */ /* 0x004f22000c1e1b00 */
[----:B------:R-:W-:Y:S05]  /*4c10*/  BRA `(.L_x_9) ;  /* 0x00000000000c7947 */ /* 0x000fea0003800000 */
.L_x_10:
[----:B------:R-:W-:Y:S02]  /*4c20*/  ULDC.64 UR4, c[0x0][0x2c8] ;  /* 0x0000b20000047ab9 */ /* 0x000fe40000000a00 */
[----:B------:R-:W-:Y:S02]  /*4c30*/  MOV R90, UR4 ;  /* 0x00000004005a7c02 */ /* 0x000fe40008000f00 */
[----:B------:R-:W-:-:S07]  /*4c40*/  MOV R91, UR5 ;  /* 0x00000005005b7c02 */ /* 0x000fce0008000f00 */
.L_x_9:
[----:B-1----:R-:W1:Y:S01]  /*4c50*/  S2R R70, SR_TID.X ;  /* 0x0000000000467919 */ /* 0x002e620000002100 */
[----:B------:R-:W-:Y:S01]  /*4c60*/  ISETP.NE.AND P0, PT, RZ, UR15, PT ;  /* 0x0000000fff007c0c */ /* 0x000fe2000bf05270 */
[----:B------:R-:W-:Y:S01]  /*4c70*/  UIMAD UR8, UR19, UR16, UR20 ;  /* 0x00000010130872a4 */ /* 0x000fe2000f8e0214 */
[----:B------:R-:W-:-:S03]  /*4c80*/  ULDC.64 UR4, c[0x0][0x330] ;  /* 0x0000cc0000047ab9 */ /* 0x000fc60000000a00 */
[----:B------:R-:W-:-:S03]  /*4c90*/  UIMAD.WIDE UR8, UR8, 0x4, UR4 ;  /* 0x00000004080878a5 */ /* 0x000fc6000f8e0204 */
[----:B------:R-:W-:Y:S02]  /*4ca0*/  ULDC.64 UR4, c[0x0][0x310] ;  /* 0x0000c40000047ab9 */ /* 0x000fe40000000a00 */
[----:B------:R-:W-:Y:S01]  /*4cb0*/  IMAD.U32 R2, RZ, RZ, UR4 ;  /* 0x00000004ff027e24 */ /* 0x000fe2000f8e00ff */
[----:B------:R-:W-:Y:S02]  /*4cc0*/  MOV R3, UR5 ;  /* 0x0000000500037c02 */ /* 0x000fe40008000f00 */
[----:B------:R-:W-:Y:S05]  /*4cd0*/  @!P0 BRA `(.L_x_11) ;  /* 0x0000000000988947 */ /* 0x000fea0003800000 */
[----:B------:R-:W-:-:S06]  /*4ce0*/  UISETP.NE.AND UP0, UPT, UR15, 0x1, UPT ;  /* 0x000000010f00788c */ /* 0x000fcc000bf05270 */
[----:B------:R-:W-:-:S13]  /*4cf0*/  PLOP3.LUT P0, PT, PT, PT, UP0, 0x80, 0x0 ;  /* 0x000000000000781c */ /* 0x000fda0003f0f008 */
[----:B------:R-:W-:Y:S05]  /*4d00*/  @!P0 BRA `(.L_x_12) ;  /* 0x0000000000608947 */ /* 0x000fea0003800000 */
[----:B------:R-:W-:-:S06]  /*4d10*/  UISETP.NE.AND UP0, UPT, UR15, 0x2, UPT ;  /* 0x000000020f00788c */ /* 0x000fcc000bf05270 */
[----:B------:R-:W-:-:S13]  /*4d20*/  PLOP3.LUT P0, PT, PT, PT, UP0, 0x80, 0x0 ;  /* 0x000000000000781c */ /* 0x000fda0003f0f008 */
[----:B------:R-:W-:Y:S05]  /*4d30*/  @!P0 BRA `(.L_x_13) ;  /* 0x0000000000288947 */ /* 0x000fea0003800000 */
[----:B------:R-:W-:Y:S01]  /*4d40*/  UISETP.NE.AND UP0, UPT, UR15, 0x3, UPT ;  /* 0x000000030f00788c */ /* 0x000fe2000bf05270 */
[----:B------:R-:W-:-:S05]  /*4d50*/  MOV R68, 0xffffffff ;  /* 0xffffffff00447802 */ /* 0x000fca0000000f00 */
[----:B------:R-:W-:-:S13]  /*4d60*/  PLOP3.LUT P0, PT, PT, PT, UP0, 0x80, 0x0 ;  /* 0x000000000000781c */ /* 0x000fda0003f0f008 */
[----:B------:R-:W-:Y:S05]  /*4d70*/  @P0 BRA `(.L_x_14) ;  /* 0x0000000000a40947 */ /* 0x000fea0003800000 */
[----:B------:R-:W-:Y:S02]  /*4d80*/  ULDC.64 UR4, c[0x0][0x310] ;  /* 0x0000c40000047ab9 */ /* 0x000fe40000000a00 */
[----:B------:R-:W-:-:S06]  /*4d90*/  UIMAD.WIDE UR4, UR17, 0x8, UR4 ;  /* 0x00000008110478a5 */ /* 0x000fcc000f8e0204 */
[----:B------:R-:W-:Y:S02]  /*4da0*/  MOV R2, UR4 ;  /* 0x0000000400027c02 */ /* 0x000fe40008000f00 */
[----:B------:R-:W-:-:S06]  /*4db0*/  MOV R3, UR5 ;  /* 0x0000000500037c02 */ /* 0x000fcc0008000f00 */
[----:B------:R-:W4:Y:S01]  /*4dc0*/  LDG.E.64 R2, desc[UR24][R2.64] ;  /* 0x0000001802027981 */ /* 0x000f22000c1e1b00 */
[----:B------:R-:W-:Y:S05]  /*4dd0*/  BRA `(.L_x_14) ;  /* 0x00000000008c7947 */ /* 0x000fea0003800000 */
.L_x_13:
[----:B------:R-:W2:Y:S01]  /*4de0*/  LDC.64 R68, c[0x0][0x328] ;  /* 0x0000ca00ff447b82 */ /* 0x000ea20000000a00 */
[----:B------:R-:W-:-:S07]  /*4df0*/  USHF.R.S32.HI UR4, URZ, 0x1f, UR17 ;  /* 0x0000001f3f047899 */ /* 0x000fce0008011411 */
[----:B------:R-:W3:Y:S01]  /*4e00*/  LDC.64 R2, c[0x0][0x310] ;  /* 0x0000c400ff027b82 */ /* 0x000ee20000000a00 */
[C---:B--2---:R-:W-:Y:S02]  /*4e10*/  IMAD R0, R68.reuse, UR4, RZ ;  /* 0x0000000444007c24 */ /* 0x044fe4000f8e02ff */
[----:B------:R-:W-:Y:S01]  /*4e20*/  IMAD.WIDE.U32 R72, R68, UR17, RZ ;  /* 0x0000001144487c25 */ /* 0x000fe2000f8e00ff */
[----:B------:R-:W-:-:S03]  /*4e30*/  MOV R68, 0xffffffff ;  /* 0xffffffff00447802 */ /* 0x000fc60000000f00 */
[----:B------:R-:W-:Y:S01]  /*4e40*/  IMAD R0, R69, UR17, R0 ;  /* 0x0000001145007c24 */ /* 0x000fe2000f8e0200 */
[----:B---3--:R-:W-:-:S04]  /*4e50*/  LEA R2, P0, R72, R2, 0x3 ;  /* 0x0000000248027211 */ /* 0x008fc800078018ff */
[----:B------:R-:W-:-:S04]  /*4e60*/  IADD3 R0, R73, R0, RZ ;  /* 0x0000000049007210 */ /* 0x000fc80007ffe0ff */
[----:B------:R-:W-:Y:S01]  /*4e70*/  LEA.HI.X R3, R72, R3, R0, 0x3, P0 ;  /* 0x0000000348037211 */ /* 0x000fe200000f1c00 */
[----:B------:R-:W-:Y:S06]  /*4e80*/  BRA `(.L_x_14) ;  /* 0x0000000000607947 */ /* 0x000fec0003800000 */
.L_x_12:
        /* <DEDUP_REMOVED lines=11> */
.L_x_11:
[----:B------:R-:W2:Y:S01]  /*4f40*/  LDC R0, c[0x0][0x224] ;  /* 0x00008900ff007b82 */ /* 0x000ea20000000800 */
[----:B------:R-:W-:Y:S02]  /*4f50*/  MOV R68, 0xffffffff ;  /* 0xffffffff00447802 */ /* 0x000fe40000000f00 */
[----:B--2---:R-:W-:-:S13]  /*4f60*/  ISETP.GE.AND P0, PT, R0, 0x2, PT ;  /* 0x000000020000780c */ /* 0x004fda0003f06270 */
[----:B------:R-:W-:Y:S05]  /*4f70*/  @!P0 BRA `(.L_x_14) ;  /* 0x0000000000248947 */ /* 0x000fea0003800000 */
[----:B-1----:R-:W-:Y:S01]  /*4f80*/  ISETP.GT.AND P0, PT, R70, RZ, PT ;  /* 0x000000ff4600720c */ /* 0x002fe20003f04270 */
[----:B------:R-:W-:Y:S02]  /*4f90*/  IMAD.MOV.U32 R68, RZ, RZ, -0x1 ;  /* 0xffffffffff447424 */ /* 0x000fe400078e00ff */
[----:B------:R-:W-:Y:S02]  /*4fa0*/  IMAD.U32 R72, RZ, RZ, UR8 ;  /* 0x00000008ff487e24 */ /* 0x000fe4000f8e00ff */
[----:B------:R-:W-:-:S08]  /*4fb0*/  IMAD.U32 R73, RZ, RZ, UR9 ;  /* 0x00000009ff497e24 */ /* 0x000fd0000f8e00ff */
[----:B------:R2:W3:Y:S04]  /*4fc0*/  @!P0 LDG.E.STRONG.GPU R68, desc[UR24][R72.64] ;  /* 0x0000001848448981 */ /* 0x0004e8000c1ef900 */
[----:B---3--:R-:W-:Y:S01]  /*4fd0*/  @!P0 CCTL.IVALL ;  /* 0x00000000ff00898f */ /* 0x008fe20002000000 */
[----:B------:R-:W-:-:S04]  /*4fe0*/  ISETP.NE.AND P0, PT, RZ, UR17, PT ;  /* 0x00000011ff007c0c */ /* 0x000fc8000bf05270 */
[----:B----4-:R-:W-:Y:S02]  /*4ff0*/  FSEL R90, R90, RZ, !P0 ;  /* 0x000000ff5a5a7208 */ /* 0x010fe40004000000 */
[----:B------:R-:W-:-:S07]  /*5000*/  FSEL R91, R91, 1.875, !P0 ;  /* 0x3ff000005b5b7808 */ /* 0x000fce0004000000 */
.L_x_14:
[----:B-1----:R-:W-:Y:S01]  /*5010*/  SHF.R.S32.HI R69, RZ, 0x1f, R70 ;  /* 0x0000001fff457819 */ /* 0x002fe20000011446 */
[----:B--2---:R-:W1:Y:S01]  /*5020*/  LDC R72, c[0x0][0x224] ;  /* 0x00008900ff487b82 */ /* 0x004e620000000800 */
[----:B------:R-:W-:Y:S01]  /*5030*/  ULEA UR10, UR28, UR26, 0x1 ;  /* 0x0000001a1c0a7291 */ /* 0x000fe2000f8e083f */
[----:B----4-:R-:W-:Y:S01]  /*5040*/  ISETP.NE.U32.AND P0, PT, R2, RZ, PT ;  /* 0x000000ff0200720c */ /* 0x010fe20003f05070 */
[----:B------:R-:W-:Y:S01]  /*5050*/  USHF.L.U32 UR27, UR27, 0x4, URZ ;  /* 0x000000041b1b7899 */ /* 0x000fe2000800063f */
[CC--:B------:R-:W-:Y:S01]  /*5060*/  LEA.HI R0, R69.reuse, R70.reuse, RZ, 0x5 ;  /* 0x0000004645007211 */ /* 0x0c0fe200078f28ff */
[----:B------:R-:W-:Y:S01]  /*5070*/  USHF.L.U32 UR10, UR10, 0x3, URZ ;  /* 0x000000030a0a7899 */ /* 0x000fe2000800063f */
[----:B------:R-:W-:Y:S01]  /*5080*/  LEA.HI R74, R69, R70, RZ, 0x7 ;  /* 0x00000046454a7211 */ /* 0x000fe200078f38ff */
[----:B------:R-:W-:Y:S01]  /*5090*/  ULDC.64 UR6, c[0x0][0x280] ;  /* 0x0000a00000067ab9 */ /* 0x000fe20000000a00 */
[----:B------:R-:W-:Y:S01]  /*50a0*/  SHF.R.S32.HI R76, RZ, 0x5, R0 ;  /* 0x00000005ff4c7819 */ /* 0x000fe20000011400 */
[----:B------:R-:W2:Y:S01]  /*50b0*/  S2UR UR4, SR_CgaCtaId ;  /* 0x00000000000479c3 */ /* 0x000ea20000008800 */
[----:B------:R-:W-:Y:S01]  /*50c0*/  SHF.R.S32.HI R74, RZ, 0x7, R74 ;  /* 0x00000007ff4a7819 */ /* 0x000fe2000001144a */
[----:B------:R-:W-:Y:S01]  /*50d0*/  UIMAD UR10, UR10, 0x22, UR27 ;  /* 0x000000220a0a78a4 */ /* 0x000fe2000f8e021b */
[----:B------:R-:W-:Y:S01]  /*50e0*/  SHF.R.S32.HI R71, RZ, 0x1f, R76 ;  /* 0x0000001fff477819 */ /* 0x000fe2000001144c */
[----:B------:R-:W-:Y:S01]  /*50f0*/  UMOV UR5, 0x400 ;  /* 0x0000040000057882 */ /* 0x000fe20000000000 */
[----:B------:R-:W-:-:S02]  /*5100*/  ISETP.NE.AND.EX P0, PT, R3, RZ, PT, P0 ;  /* 0x000000ff0300720c */ /* 0x000fc40003f05300 */
[----:B------:R-:W-:-:S04]  /*5110*/  LEA.HI R71, R71, R76, RZ, 0x2 ;  /* 0x0000004c47477211 */ /* 0x000fc800078f10ff */
[----:B------:R-:W-:Y:S02]  /*5120*/  LOP3.LUT R71, R71, 0xfffffffc, RZ, 0xc0, !PT ;  /* 0xfffffffc47477812 */ /* 0x000fe400078ec0ff */
[----:B-1----:R-:W-:-:S03]  /*5130*/  ISETP.GE.AND P3, PT, R72, 0x2, PT ;  /* 0x000000024800780c */ /* 0x002fc60003f66270 */
[----:B------:R-:W-:Y:S02]  /*5140*/  IMAD.IADD R76, R76, 0x1, -R71 ;  /* 0x000000014c4c7824 */ /* 0x000fe400078e0a47 */
[----:B------:R-:W-:Y:S01]  /*5150*/  IMAD.U32 R71, RZ, RZ, UR19 ;  /* 0x00000013ff477e24 */ /* 0x000fe2000f8e00ff */
[----:B------:R-:W-:Y:S02]  /*5160*/  ISETP.NE.OR P3, PT, RZ, UR15, !P3 ;  /* 0x0000000fff007c0c */ /* 0x000fe4000df65670 */
[----:B------:R-:W-:Y:S01]  /*5170*/  LEA.HI R69, R76, R76, RZ, 0x1 ;  /* 0x0000004c4c457211 */ /* 0x000fe200078f08ff */
[----:B--2---:R-:W-:-:S03]  /*5180*/  ULEA UR4, UR4, UR5, 0x18 ;  /* 0x0000000504047291 */ /* 0x004fc6000f8ec03f */
[----:B------:R-:W-:Y:S02]  /*5190*/  LOP3.LUT R77, R69, 0x3ffffffe, RZ, 0xc0, !PT ;  /* 0x3ffffffe454d7812 */ /* 0x000fe400078ec0ff */
[----:B------:R-:W-:-:S03]  /*51a0*/  SHF.R.S32.HI R69, RZ, 0x1, R69 ;  /* 0x00000001ff457819 */ /* 0x000fc60000011445 */
[----:B------:R-:W-:Y:S01]  /*51b0*/  IMAD.IADD R77, R76, 0x1, -R77 ;  /* 0x000000014c4d7824 */ /* 0x000fe200078e0a4d */
[----:B------:R-:W-:Y:S01]  /*51c0*/  LOP3.LUT R76, R70, 0x1f, RZ, 0xc0, !PT ;  /* 0x0000001f464c7812 */ /* 0x000fe200078ec0ff */
[----:B------:R-:W-:Y:S01]  /*51d0*/  IMAD R74, R74, 0x2, R69 ;  /* 0x000000024a4a7824 */ /* 0x000fe200078e0245 */
[----:B------:R-:W-:Y:S01]  /*51e0*/  LOP3.LUT R69, R0, 0xffffffe0, RZ, 0xc0, !PT ;  /* 0xffffffe000457812 */ /* 0x000fe200078ec0ff */
[----:B------:R-:W-:Y:S01]  /*51f0*/  IMAD.U32 R0, RZ, RZ, UR20 ;  /* 0x00000014ff007e24 */ /* 0x000fe2000f8e00ff */
[----:B------:R-:W-:Y:S01]  /*5200*/  SHF.R.U32.HI R76, RZ, 0x2, R76 ;  /* 0x00000002ff4c7819 */ /* 0x000fe2000001164c */
[----:B------:R-:W-:Y:S02]  /*5210*/  IMAD R73, R74, 0x8, R77 ;  /* 0x000000084a497824 */ /* 0x000fe400078e024d */
[C---:B------:R-:W-:Y:S01]  /*5220*/  IMAD.IADD R84, R70.reuse, 0x1, -R69 ;  /* 0x0000000146547824 */ /* 0x040fe200078e0a45 */
[----:B------:R-:W-:Y:S01]  /*5230*/  LOP3.LUT R69, R70, 0x3, RZ, 0xc0, !PT ;  /* 0x0000000346457812 */ /* 0x000fe200078ec0ff */
[----:B------:R-:W-:-:S02]  /*5240*/  IMAD R0, R0, 0x10, R73 ;  /* 0x0000001000007824 */ /* 0x000fc400078e0249 */
[----:B------:R-:W-:Y:S02]  /*5250*/  IMAD R71, R71, 0x40, R84 ;  /* 0x0000004047477824 */ /* 0x000fe400078e0254 */
[----:B------:R-:W-:Y:S02]  /*5260*/  IMAD.SHL.U32 R0, R0, 0x4, RZ ;  /* 0x0000000400007824 */ /* 0x000fe400078e00ff */
[----:B------:R-:W-:Y:S02]  /*5270*/  VIADD R75, R71, 0x20 ;  /* 0x00000020474b7836 */ /* 0x000fe40000000000 */
[----:B------:R-:W-:Y:S01]  /*5280*/  IMAD R69, R76, 0x22, R69 ;  /* 0x000000224c457824 */ /* 0x000fe200078e0245 */
[----:B------:R-:W-:Y:S01]  /*5290*/  SHF.R.S32.HI R72, RZ, 0x1f, R0 ;  /* 0x0000001fff487819 */ /* 0x000fe20000011400 */
[----:B------:R-:W-:Y:S01]  /*52a0*/  IMAD R74, R74, 0x2, R77 ;  /* 0x000000024a4a7824 */ /* 0x000fe200078e024d */
[----:B------:R-:W-:Y:S01]  /*52b0*/  ISETP.LT.AND P1, PT, R75, UR13, P0 ;  /* 0x0000000d4b007c0c */ /* 0x000fe20008721270 */
[C---:B------:R-:W-:Y:S01]  /*52c0*/  IMAD.WIDE R76, R71.reuse, 0x8, RZ ;  /* 0x00000008474c7825 */ /* 0x040fe200078e02ff */
[----:B------:R-:W-:-:S03]  /*52d0*/  ISETP.LT.AND P0, PT, R71, UR13, P0 ;  /* 0x0000000d47007c0c */ /* 0x000fc60008701270 */
[----:B------:R-:W-:Y:S02]  /*52e0*/  IMAD R71, R72, UR6, RZ ;  /* 0x0000000648477c24 */ /* 0x000fe4000f8e02ff */
[----:B------:R-:W-:-:S04]  /*52f0*/  IMAD.WIDE.U32 R76, R0, UR6, R76 ;  /* 0x00000006004c7c25 */ /* 0x000fc8000f8e004c */
[----:B------:R-:W-:Y:S01]  /*5300*/  IMAD.SHL.U32 R74, R74, 0x4, RZ ;  /* 0x000000044a4a7824 */ /* 0x000fe200078e00ff */
[----:B------:R-:W-:Y:S01]  /*5310*/  IADD3 R98, P2, R2, R76, RZ ;  /* 0x0000004c02627210 */ /* 0x000fe20007f5e0ff */
[----:B------:R-:W-:Y:S02]  /*5320*/  VIADD R69, R69, UR10 ;  /* 0x0000000a45457c36 */ /* 0x000fe40008000000 */
[----:B------:R-:W-:Y:S02]  /*5330*/  IMAD R72, R0, UR7, R71 ;  /* 0x0000000700487c24 */ /* 0x000fe4000f8e0247 */
[----:B------:R-:W-:Y:S01]  /*5340*/  IMAD R71, R74, 0x220, RZ ;  /* 0x000002204a477824 */ /* 0x000fe200078e02ff */
[----:B------:R-:W-:Y:S02]  /*5350*/  LEA R87, R69, UR4, 0x4 ;  /* 0x0000000445577c11 */ /* 0x000fe4000f8e20ff */
[----:B------:R-:W-:Y:S01]  /*5360*/  IADD3.X R99, R3, R77, R72, P2, !PT ;  /* 0x0000004d03637210 */ /* 0x000fe200017fe448 */
[----:B------:R-:W-:Y:S01]  /*5370*/  IMAD R84, R84, 0x8, R71 ;  /* 0x0000000854547824 */ /* 0x000fe200078e0247 */
[----:B------:R-:W-:Y:S06]  /*5380*/  @P3 BRA `(.L_x_15) ;  /* 0x0000000000683947 */ /* 0x000fec0003800000 */
[----:B------:R-:W-:-:S13]  /*5390*/  ISETP.NE.AND P2, PT, R68, UR17, PT ;  /* 0x0000001144007c0c */ /* 0x000fda000bf45270 */
[----:B------:R-:W-:Y:S06]  /*53a0*/  BAR.RED.AND.DEFER_BLOCKING 0x0, P2 ;  /* 0x0000000000007b1d */ /* 0x000fec0001014400 */
[----:B------:R-:W1:Y:S02]  /*53b0*/  B2R.RESULT RZ, P2 ;  /* 0x0000000000ff731c */ /* 0x000e640000044000 */
[----:B-1----:R-:W-:Y:S05]  /*53c0*/  @!P2 BRA `(.L_x_16) ;  /* 0x000000000030a947 */ /* 0x002fea0003800000 */
[----:B------:R-:W-:-:S13]  /*53d0*/  ISETP.GT.AND P3, PT, R70, RZ, PT ;  /* 0x000000ff4600720c */ /* 0x000fda0003f64270 */
.L_x_18:
[----:B------:R-:W-:Y:S05]  /*53e0*/  YIELD ;  /* 0x0000000000007946 */ /* 0x000fea0003800000 */
[----:B-1---5:R-:W-:Y:S05]  /*53f0*/  @P3 BRA `(.L_x_17) ;  /* 0x0000000000103947 */ /* 0x022fea0003800000 */
[----:B------:R-:W-:Y:S02]  /*5400*/  MOV R68, UR8 ;  /* 0x0000000800447c02 */ /* 0x000fe40008000f00 */
[----:B------:R-:W-:-:S05]  /*5410*/  MOV R69, UR9 ;  /* 0x0000000900457c02 */ /* 0x000fca0008000f00 */
[----:B------:R1:W2:Y:S04]  /*5420*/  LDG.E.STRONG.GPU R68, desc[UR24][R68.64] ;  /* 0x0000001844447981 */ /* 0x0002a8000c1ef900 */
[----:B--2---:R-:W-:Y:S01]  /*5430*/  CCTL.IVALL ;  /* 0x00000000ff00798f */ /* 0x004fe20002000000 */
.L_x_17:
[----:B------:R-:W-:Y:S01]  /*5440*/  ISETP.NE.AND P2, PT, R68, UR17, PT ;  /* 0x0000001144007c0c */ /* 0x000fe2000bf45270 */
[----:B------:R-:W-:-:S12]  /*5450*/  WARPSYNC.ALL ;  /* 0x0000000000007948 */ /* 0x000fd80003800000 */
[----:B------:R-:W-:Y:S06]  /*5460*/  BAR.RED.AND.DEFER_BLOCKING 0x0, P2 ;  /* 0x0000000000007b1d */ /* 0x000fec0001014400 */
[----:B------:R-:W2:Y:S02]  /*5470*/  B2R.RESULT RZ, P2 ;  /* 0x0000000000ff731c */ /* 0x000ea40000044000 */
[----:B--2---:R-:W-:Y:S05]  /*5480*/  @P2 BRA `(.L_x_18) ;  /* 0xfffffffc00d42947 */ /* 0x004fea000383ffff */
.L_x_16:
[----:B------:R-:W-:Y:S05]  /*5490*/  WARPSYNC.ALL ;  /* 0x0000000000007948 */ /* 0x000fea0003800000 */
[----:B------:R-:W-:Y:S06]  /*54a0*/  BAR.SYNC.DEFER_BLOCKING 0x0 ;  /* 0x0000000000007b1d */ /* 0x000fec0000010000 */
[----:B------:R-:W-:Y:S01]  /*54b0*/  @!PT LDS RZ, [RZ] ;  /* 0x00000000fffff984 */ /* 0x000fe20000000800 */
[----:B------:R-:W-:Y:S01]  /*54c0*/  @!PT LDS RZ, [RZ] ;  /* 0x00000000fffff984 */ /* 0x000fe20000000800 */
[----:B------:R-:W-:Y:S01]  /*54d0*/  @!PT LDS RZ, [RZ] ;  /* 0x00000000fffff984 */ /* 0x000fe20000000800 */
[----:B------:R-:W-:Y:S01]  /*54e0*/  @!PT LDS RZ, [RZ] ;  /* 0x00000000fffff984 */ /* 0x000fe20000000800 */
[----:B------:R-:W-:Y:S06]  /*54f0*/  MEMBAR.SC.GPU ;  /* 0x0000000000007992 */ /* 0x000fec0000002000 */
[----:B------:R-:W-:-:S00]  /*5500*/  ERRBAR ;  /* 0x00000000000079ab */ /* 0x000fc00000000000 */
[----:B------:R-:W-:Y:S06]  /*5510*/  CGAERRBAR ;  /* 0x00000000000075ab */ /* 0x000fec0000000000 */
[----:B------:R-:W-:Y:S01]  /*5520*/  CCTL.IVALL ;  /* 0x00000000ff00798f */ /* 0x000fe20002000000 */
.L_x_15:
[----:B------:R-:W2:Y:S01]  /*5530*/  S2UR UR6, SR_CgaCtaId ;  /* 0x00000000000679c3 */ /* 0x000ea20000008800 */
[----:B------:R-:W-:Y:S01]  /*5540*/  DSETP.NEU.AND P2, PT, R90, RZ, PT ;  /* 0x000000ff5a00722a */ /* 0x000fe20003f4d000 */
[----:B------:R-:W-:Y:S01]  /*5550*/  UMOV UR4, 0x400 ;  /* 0x0000040000047882 */ /* 0x000fe20000000000 */
[----:B------:R-:W-:Y:S01]  /*5560*/  BSSY B1, `(.L_x_19) ;  /* 0x000027c000017945 */ /* 0x000fe20003800000 */
[----:B--2---:R-:W-:-:S11]  /*5570*/  ULEA UR6, UR6, UR4, 0x18 ;  /* 0x0000000406067291 */ /* 0x004fd6000f8ec03f */
[----:B------:R-:W-:Y:S05]  /*5580*/  @!P2 BRA `(.L_x_20) ;  /* 0x0000001400e0a947 */ /* 0x000fea0003800000 */
[----:B------:R-:W2:Y:S01]  /*5590*/  LDC R85, c[0x0][0x210] ;  /* 0x00008400ff557b82 */ /* 0x000ea20000000800 */
[----:B------:R-:W-:Y:S01]  /*55a0*/  VIADD R94, R0, 0x1 ;  /* 0x00000001005e7836 */ /* 0x000fe20000000000 */
[----:B------:R-:W-:-:S06]  /*55b0*/  CS2R R82, SRZ ;  /* 0x0000000000527805 */ /* 0x000fcc000001ff00 */
[----:B------:R-:W3:Y:S01]  /*55c0*/  LDC.64 R2, c[0x0][0x288] ;  /* 0x0000a200ff027b82 */ /* 0x000ee20000000a00 */
[CC--:B--2---:R-:W-:Y:S02]  /*55d0*/  ISETP.LT.AND P2, PT, R0.reuse, R85.reuse, P0 ;  /* 0x000000550000720c */ /* 0x0c4fe40000741270 */
[-C--:B------:R-:W-:Y:S02]  /*55e0*/  ISETP.LT.AND P5, PT, R0, R85.reuse, P1 ;  /* 0x000000550000720c */ /* 0x080fe40000fa1270 */
[CC--:B------:R-:W-:Y:S02]  /*55f0*/  ISETP.LT.AND P3, PT, R94.reuse, R85.reuse, P1 ;  /* 0x000000555e00720c */ /* 0x0c0fe40000f61270 */
[----:B------:R-:W-:Y:S02]  /*5600*/  CS2R R80, SRZ ;  /* 0x0000000000507805 */ /* 0x000fe4000001ff00 */
[----:B------:R-:W-:-:S05]  /*5610*/  ISETP.LT.AND P4, PT, R94, R85, P0 ;  /* 0x000000555e00720c */ /* 0x000fca0000781270 */
[----:B------:R-:W2:Y:S01]  /*5620*/  @P2 LDG.E.LTC128B.64 R82, desc[UR24][R98.64] ;  /* 0x0000001862522981 */ /* 0x000ea2000c1e1b20 */
[-C--:B---3--:R-:W-:Y:S01]  /*5630*/  IADD3 R102, P2, R98, R2.reuse, RZ ;  /* 0x0000000262667210 */ /* 0x088fe20007f5e0ff */
[----:B------:R-:W-:Y:S01]  /*5640*/  @P5 IMAD.MOV.U32 R70, RZ, RZ, R98 ;  /* 0x000000ffff465224 */ /* 0x000fe200078e0062 */
[----:B------:R-:W-:Y:S01]  /*5650*/  CS2R R78, SRZ ;  /* 0x00000000004e7805 */ /* 0x000fe2000001ff00 */
[----:B------:R-:W-:Y:S01]  /*5660*/  @P5 IMAD.MOV.U32 R71, RZ, RZ, R99 ;  /* 0x000000ffff475224 */ /* 0x000fe200078e0063 */
[----:B------:R-:W-:Y:S01]  /*5670*/  CS2R R76, SRZ ;  /* 0x00000000004c7805 */ /* 0x000fe2000001ff00 */
[----:B------:R-:W-:Y:S01]  /*5680*/  IMAD.X R103, R99, 0x1, R3, P2 ;  /* 0x0000000163677824 */ /* 0x000fe200010e0603 */
[----:B------:R-:W-:Y:S02]  /*5690*/  IADD3 R100, P2, R102, R2, RZ ;  /* 0x0000000266647210 */ /* 0x000fe40007f5e0ff */
[----:B------:R3:W4:Y:S01]  /*56a0*/  @P5 LDG.E.LTC128B.64 R80, desc[UR24][R70.64+0x100] ;  /* 0x0001001846505981 */ /* 0x000722000c1e1b20 */
[----:B------:R-:W-:-:S02]  /*56b0*/  VIADD R86, R0, 0x3 ;  /* 0x0000000300567836 */ /* 0x000fc40000000000 */
[----:B------:R-:W-:Y:S01]  /*56c0*/  VIADD R92, R0, 0x2 ;  /* 0x00000002005c7836 */ /* 0x000fe20000000000 */
[----:B------:R-:W4:Y:S01]  /*56d0*/  @P4 LDG.E.LTC128B.64 R78, desc[UR24][R102.64] ;  /* 0x00000018664e4981 */ /* 0x000f22000c1e1b20 */
[--C-:B------:R-:W-:Y:S01]  /*56e0*/  IMAD.X R101, R103, 0x1, R3.reuse, P2 ;  /* 0x0000000167657824 */ /* 0x100fe200010e0603 */
[-C--:B------:R-:W-:Y:S02]  /*56f0*/  IADD3 R96, P2, R100, R2.reuse, RZ ;  /* 0x0000000264607210 */ /* 0x080fe40007f5e0ff */
[CC--:B------:R-:W-:Y:S02]  /*5700*/  ISETP.LT.AND P6, PT, R92.reuse, R85.reuse, P0 ;  /* 0x000000555c00720c */ /* 0x0c0fe400007c1270 */
[-C--:B------:R-:W-:Y:S02]  /*5710*/  ISETP.LT.AND P5, PT, R92, R85.reuse, P1 ;  /* 0x000000555c00720c */ /* 0x080fe40000fa1270 */
[----:B------:R-:W-:Y:S01]  /*5720*/  ISETP.LT.AND P4, PT, R86, R85, P0 ;  /* 0x000000555600720c */ /* 0x000fe20000781270 */
[----:B------:R-:W-:Y:S01]  /*5730*/  IMAD.X R97, R101, 0x1, R3, P2 ;  /* 0x0000000165617824 */ /* 0x000fe200010e0603 */
[----:B------:R-:W-:Y:S01]  /*5740*/  IADD3 R104, P2, R100, R2, RZ ;  /* 0x0000000264687210 */ /* 0x000fe20007f5e0ff */
[----:B---3--:R-:W-:-:S02]  /*5750*/  @P3 IMAD.MOV.U32 R70, RZ, RZ, R102 ;  /* 0x000000ffff463224 */ /* 0x008fc400078e0066 */
[----:B------:R-:W-:-:S05]  /*5760*/  @P3 IMAD.MOV.U32 R71, RZ, RZ, R103 ;  /* 0x000000ffff473224 */ /* 0x000fca00078e0067 */
[----:B------:R3:W4:Y:S01]  /*5770*/  @P3 LDG.E.LTC128B.64 R76, desc[UR24][R70.64+0x100] ;  /* 0x00010018464c3981 */ /* 0x000722000c1e1b20 */
[----:B------:R-:W-:Y:S02]  /*5780*/  ISETP.LT.AND P3, PT, R86, R85, P1 ;  /* 0x000000555600720c */ /* 0x000fe40000f61270 */
[----:B-1----:R-:W-:Y:S02]  /*5790*/  CS2R R68, SRZ ;  /* 0x0000000000447805 */ /* 0x002fe4000001ff00 */
[----:B------:R-:W-:Y:S02]  /*57a0*/  CS2R R74, SRZ ;  /* 0x00000000004a7805 */ /* 0x000fe4000001ff00 */
[----:B------:R-:W-:Y:S01]  /*57b0*/  CS2R R72, SRZ ;  /* 0x0000000000487805 */ /* 0x000fe2000001ff00 */
[----:B------:R-:W-:-:S03]  /*57c0*/  IMAD.X R105, R101, 0x1, R3, P2 ;  /* 0x0000000165697824 */ /* 0x000fc600010e0603 */
[----:B------:R-:W4:Y:S04]  /*57d0*/  @P6 LDG.E.LTC128B.64 R74, desc[UR24][R100.64] ;  /* 0x00000018644a6981 */ /* 0x000f28000c1e1b20 */
[----:B------:R-:W4:Y:S04]  /*57e0*/  @P5 LDG.E.LTC128B.64 R72, desc[UR24][R100.64+0x100] ;  /* 0x0001001864485981 */ /* 0x000f28000c1e1b20 */
[----:B------:R1:W4:Y:S01]  /*57f0*/  @P3 LDG.E.LTC128B.64 R68, desc[UR24][R104.64+0x100] ;  /* 0x0001001868443981 */ /* 0x000322000c1e1b20 */
[----:B---3--:R-:W-:-:S06]  /*5800*/  CS2R R70, SRZ ;  /* 0x0000000000467805 */ /* 0x008fcc000001ff00 */
[----:B------:R-:W3:Y:S01]  /*5810*/  @P4 LDG.E.LTC128B.64 R70, desc[UR24][R96.64] ;  /* 0x0000001860464981 */ /* 0x000ee2000c1e1b20 */
[----:B------:R-:W-:Y:S05]  /*5820*/  WARPSYNC.ALL ;  /* 0x0000000000007948 */ /* 0x000fea0003800000 */
[----:B------:R-:W-:Y:S06]  /*5830*/  BAR.SYNC.DEFER_BLOCKING 0x0 ;  /* 0x0000000000007b1d */ /* 0x000fec0000010000 */
[----:B------:R-:W-:-:S04]  /*5840*/  DEPBAR.LE SB5, 0xd ;  /* 0x0000d3400000791a */ /* 0x000fc80000000000 */
[----:B------:R-:W-:Y:S04]  /*5850*/  STS.128 [R87], R4 ;  /* 0x0000000457007388 */ /* 0x000fe80000000c00 */
[----:B------:R-:W-:Y:S04]  /*5860*/  STS.128 [R87+0x40], R8 ;  /* 0x0000400857007388 */ /* 0x000fe80000000c00 */
[----:B------:R-:W-:Y:S01]  /*5870*/  STS.128 [R87+0x80], R12 ;  /* 0x0000800c57007388 */ /* 0x000fe20000000c00 */
[----:B------:R-:W-:-:S04]  /*5880*/  DEPBAR.LE SB5, 0xc ;  /* 0x0000d3000000791a */ /* 0x000fc80000000000 */
[----:B------:R-:W-:Y:S01]  /*5890*/  STS.128 [R87+0xc0], R16 ;  /* 0x0000c01057007388 */ /* 0x000fe20000000c00 */
[----:B------:R-:W-:Y:S06]  /*58a0*/  BAR.SYNC.DEFER_BLOCKING 0x0 ;  /* 0x0000000000007b1d */ /* 0x000fec0000010000 */
[----:B------:R-:W1:Y:S04]  /*58b0*/  LDS.64 R114, [R84+UR6] ;  /* 0x0000000654727984 */ /* 0x000e680008000a00 */
[----:B------:R-:W1:Y:S04]  /*58c0*/  LDS.64 R112, [R84+UR6+0x100] ;  /* 0x0001000654707984 */ /* 0x000e680008000a00 */
[----:B------:R-:W1:Y:S04]  /*58d0*/  LDS.64 R110, [R84+UR6+0x220] ;  /* 0x00022006546e7984 */ /* 0x000e680008000a00 */
[----:B------:R-:W1:Y:S04]  /*58e0*/  LDS.64 R108, [R84+UR6+0x320] ;  /* 0x00032006546c7984 */ /* 0x000e680008000a00 */
[----:B------:R-:W1:Y:S04]  /*58f0*/  LDS.64 R106, [R84+UR6+0x440] ;  /* 0x00044006546a7984 */ /* 0x000e680008000a00 */
[----:B-1----:R-:W-:Y:S04]  /*5900*/  LDS.64 R104, [R84+UR6+0x540] ;  /* 0x0005400654687984 */ /* 0x002fe80008000a00 */
[----:B------:R-:W1:Y:S04]  /*5910*/  LDS.64 R6, [R84+UR6+0x660] ;  /* 0x0006600654067984 */ /* 0x000e680008000a00 */
[----:B------:R-:W1:Y:S01]  /*5920*/  LDS.64 R4, [R84+UR6+0x760] ;  /* 0x0007600654047984 */ /* 0x000e620008000a00 */
[----:B------:R-:W-:Y:S01]  /*5930*/  ISETP.GE.AND P2, PT, R0, R85, PT ;  /* 0x000000550000720c */ /* 0x000fe20003f46270 */
[----:B------:R-:W-:-:S02]  /*5940*/  DMUL R8, R114, R88 ;  /* 0x0000005872087228 */ /* 0x000fc40000000000 */
[-C--:B------:R-:W-:Y:S02]  /*5950*/  DMUL R14, R112, R88.reuse ;  /* 0x00000058700e7228 */ /* 0x080fe40000000000 */
[-C--:B------:R-:W-:Y:S02]  /*5960*/  DMUL R16, R110, R88.reuse ;  /* 0x000000586e107228 */ /* 0x080fe40000000000 */
[-C--:B------:R-:W-:Y:S02]  /*5970*/  DMUL R12, R108, R88.reuse ;  /* 0x000000586c0c7228 */ /* 0x080fe40000000000 */
[-C--:B------:R-:W-:Y:S01]  /*5980*/  DMUL R10, R106, R88.reuse ;  /* 0x000000586a0a7228 */ /* 0x080fe20000000000 */
[----:B------:R-:W-:Y:S01]  /*5990*/  BSSY B0, `(.L_x_21) ;  /* 0x0000011000007945 */ /* 0x000fe20003800000 */
[-C--:B-1----:R-:W-:Y:S02]  /*59a0*/  DMUL R6, R6, R88.reuse ;  /* 0x0000005806067228 */ /* 0x082fe40000000000 */
[----:B------:R-:W-:-:S02]  /*59b0*/  DMUL R4, R4, R88 ;  /* 0x0000005804047228 */ /* 0x000fc40000000000 */
[----:B--2---:R-:W-:Y:S02]  /*59c0*/  DFMA R18, R82, R90, R8 ;  /* 0x0000005a5212722b */ /* 0x004fe40000000008 */
[----:B------:R-:W-:Y:S02]  /*59d0*/  DMUL R8, R104, R88 ;  /* 0x0000005868087228 */ /* 0x000fe40000000000 */
[-C--:B----4-:R-:W-:Y:S02]  /*59e0*/  DFMA R14, R80, R90.reuse, R14 ;  /* 0x0000005a500e722b */ /* 0x090fe4000000000e */
[-C--:B------:R-:W-:Y:S02]  /*59f0*/  DFMA R16, R78, R90.reuse, R16 ;  /* 0x0000005a4e10722b */ /* 0x080fe40000000010 */
[-C--:B------:R-:W-:Y:S02]  /*5a00*/  DFMA R12, R76, R90.reuse, R12 ;  /* 0x0000005a4c0c722b */ /* 0x080fe4000000000c */
[----:B------:R-:W-:-:S02]  /*5a10*/  DFMA R10, R74, R90, R10 ;  /* 0x0000005a4a0a722b */ /* 0x000fc4000000000a */
[-C--:B------:R-:W-:Y:S02]  /*5a20*/  DFMA R8, R72, R90.reuse, R8 ;  /* 0x0000005a4808722b */ /* 0x080fe40000000008 */
[-C--:B------:R-:W-:Y:S02]  /*5a30*/  DFMA R4, R68, R90.reuse, R4 ;  /* 0x0000005a4404722b */ /* 0x080fe40000000004 */
[----:B---3--:R-:W-:Y:S01]  /*5a40*/  DFMA R6, R70, R90, R6 ;  /* 0x0000005a4606722b */ /* 0x008fe20000000006 */
[----:B------:R-:W-:Y:S10]  /*5a50*/  @P2 BRA `(.L_x_22) ;  /* 0x0000000000102947 */ /* 0x000ff40003800000 */
[----:B------:R-:W-:Y:S02]  /*5a60*/  @P0 MOV R104, R98 ;  /* 0x0000006200680202 */ /* 0x000fe40000000f00 */
[----:B------:R-:W-:-:S05]  /*5a70*/  @P0 MOV R105, R99 ;  /* 0x0000006300690202 */ /* 0x000fca0000000f00 */
[----:B------:R1:W-:Y:S04]  /*5a80*/  @P0 ST.E.64 desc[UR24][R104.64], R18 ;  /* 0x0000001268000985 */ /* 0x0003e8000c101b18 */
[----:B------:R1:W-:Y:S02]  /*5a90*/  @P1 ST.E.64 desc[UR24][R98.64+0x100], R14 ;  /* 0x0001000e62001985 */ /* 0x0003e4000c101b18 */
.L_x_22:
[----:B------:R-:W-:Y:S05]  /*5aa0*/  BSYNC B0 ;  /* 0x0000000000007941 */ /* 0x000fea0003800000 */
.L_x_21:
[----:B------:R-:W-:Y:S01]  /*5ab0*/  ISETP.GE.AND P3, PT, R94, R85, PT ;  /* 0x000000555e00720c */ /* 0x000fe20003f66270 */
[----:B------:R-:W-:Y:S01]  /*5ac0*/  ULDC.64 UR4, c[0x0][0x2a0] ;  /* 0x0000a80000047ab9 */ /* 0x000fe20000000a00 */
[----:B------:R-:W-:Y:S01]  /*5ad0*/  BSSY B0, `(.L_x_23) ;  /* 0x0000008000007945 */ /* 0x000fe20003800000 */
[----:B-1----:R-:W-:-:S04]  /*5ae0*/  IADD3 R14, P2, R98, UR4, RZ ;  /* 0x00000004620e7c10 */ /* 0x002fc8000ff5e0ff */
[----:B------:R-:W-:-:S06]  /*5af0*/  IADD3.X R15, R99, UR5, RZ, P2, !PT ;  /* 0x00000005630f7c10 */ /* 0x000fcc00097fe4ff */
[----:B------:R-:W-:Y:S05]  /*5b00*/  @P3 BRA `(.L_x_24) ;  /* 0x0000000000103947 */ /* 0x000fea0003800000 */
[----:B------:R-:W-:Y:S02]  /*5b10*/  @P0 MOV R18, R102 ;  /* 0x0000006600120202 */ /* 0x000fe40000000f00 */
[----:B------:R-:W-:-:S05]  /*5b20*/  @P0 MOV R19, R103 ;  /* 0x0000006700130202 */ /* 0x000fca0000000f00 */
[----:B------:R1:W-:Y:S04]  /*5b30*/  @P0 ST.E.64 desc[UR24][R18.64], R16 ;  /* 0x0000001012000985 */ /* 0x0003e8000c101b18 */
[----:B------:R1:W-:Y:S02]  /*5b40*/  @P1 ST.E.64 desc[UR24][R102.64+0x100], R12 ;  /* 0x0001000c66001985 */ /* 0x0003e4000c101b18 */
.L_x_24:
[----:B------:R-:W-:Y:S05]  /*5b50*/  BSYNC B0 ;  /* 0x0000000000007941 */ /* 0x000fea0003800000 */
.L_x_23:
[----:B------:R-:W-:Y:S01]  /*5b60*/  ISETP.GE.AND P2, PT, R92, R85, PT ;  /* 0x000000555c00720c */ /* 0x000fe20003f46270 */
[----:B------:R-:W-:-:S12]  /*5b70*/  BSSY B0, `(.L_x_25) ;  /* 0x0000004000007945 */ /* 0x000fd80003800000 */
[----:B------:R-:W-:Y:S05]  /*5b80*/  @P2 BRA `(.L_x_26) ;  /* 0x0000000000082947 */ /* 0x000fea0003800000 */
[----:B------:R2:W-:Y:S04]  /*5b90*/  @P0 ST.E.64 desc[UR24][R100.64], R10 ;  /* 0x0000000a64000985 */ /* 0x0005e8000c101b18 */
[----:B------:R2:W-:Y:S02]  /*5ba0*/  @P1 ST.E.64 desc[UR24][R100.64+0x100], R8 ;  /* 0x0001000864001985 */ /* 0x0005e4000c101b18 */
.L_x_26:
[----:B------:R-:W-:Y:S05]  /*5bb0*/  BSYNC B0 ;  /* 0x0000000000007941 */ /* 0x000fea0003800000 */
.L_x_25:
[----:B------:R-:W-:Y:S01]  /*5bc0*/  ISETP.GE.AND P2, PT, R86, R85, PT ;  /* 0x000000555600720c */ /* 0x000fe20003f46270 */
[----:B------:R-:W-:-:S12]  /*5bd0*/  BSSY B0, `(.L_x_27) ;  /* 0x0000004000007945 */ /* 0x000fd80003800000 */
[----:B------:R-:W-:Y:S05]  /*5be0*/  @P2 BRA `(.L_x_28) ;  /* 0x0000000000082947 */ /* 0x000fea0003800000 */
[----:B------:R3:W-:Y:S04]  /*5bf0*/  @P0 ST.E.64 desc[UR24][R96.64], R6 ;  /* 0x0000000660000985 */ /* 0x0007e8000c101b18 */
[----:B------:R3:W-:Y:S02]  /*5c00*/  @P1 ST.E.64 desc[UR24][R96.64+0x100], R4 ;  /* 0x0001000460001985 */ /* 0x0007e4000c101b18 */
.L_x_28:
[----:B------:R-:W-:Y:S05]  /*5c10*/  BSYNC B0 ;  /* 0x0000000000007941 */ /* 0x000fea0003800000 */
.L_x_27:
[C---:B--2---:R-:W-:Y:S02]  /*5c20*/  VIADD R8, R0.reuse, 0x8 ;  /* 0x0000000800087836 */ /* 0x044fe40000000000 */
[----:B---3--:R-:W-:-:S03]  /*5c30*/  VIADD R6, R0, 0x9 ;  /* 0x0000000900067836 */ /* 0x008fc60000000000 */
[-C--:B------:R-:W-:Y:S02]  /*5c40*/  ISETP.LT.AND P2, PT, R8, R85.reuse, P0 ;  /* 0x000000550800720c */ /* 0x080fe40000741270 */
[-C--:B------:R-:W-:Y:S02]  /*5c50*/  ISETP.LT.AND P4, PT, R6, R85.reuse, P0 ;  /* 0x000000550600720c */ /* 0x080fe40000781270 */
[-C--:B------:R-:W-:Y:S01]  /*5c60*/  ISETP.LT.AND P5, PT, R8, R85.reuse, P1 ;  /* 0x000000550800720c */ /* 0x080fe20000fa1270 */
[----:B------:R-:W-:Y:S01]  /*5c70*/  VIADD R10, R0, 0xa ;  /* 0x0000000a000a7836 */ /* 0x000fe20000000000 */
[----:B------:R-:W-:-:S07]  /*5c80*/  ISETP.LT.AND P3, PT, R6, R85, P1 ;  /* 0x000000550600720c */ /* 0x000fce0000f61270 */
[----:B------:R-:W2:Y:S01]  /*5c90*/  @P2 LDG.E.LTC128B.64 R82, desc[UR24][R14.64] ;  /* 0x000000180e522981 */ /* 0x000ea2000c1e1b20 */
[----:B-1----:R-:W-:-:S03]  /*5ca0*/  IADD3 R18, P2, R14, R2, RZ ;  /* 0x000000020e127210 */ /* 0x002fc60007f5e0ff */
[----:B------:R-:W-:Y:S02]  /*5cb0*/  @P5 IMAD.MOV.U32 R12, RZ, RZ, R14 ;  /* 0x000000ffff0c5224 */ /* 0x000fe400078e000e */
[----:B------:R-:W-:Y:S01]  /*5cc0*/  IMAD.X R19, R15, 0x1, R3, P2 ;  /* 0x000000010f137824 */ /* 0x000fe200010e0603 */
[----:B------:R-:W-:Y:S01]  /*5cd0*/  ISETP.LT.AND P2, PT, R10, R85, P0 ;  /* 0x000000550a00720c */ /* 0x000fe20000741270 */
[----:B------:R-:W-:-:S03]  /*5ce0*/  @P5 IMAD.MOV.U32 R13, RZ, RZ, R15 ;  /* 0x000000ffff0d5224 */ /* 0x000fc600078e000f */
[----:B------:R-:W3:Y:S01]  /*5cf0*/  @P4 LDG.E.LTC128B.64 R78, desc[UR24][R18.64] ;  /* 0x00000018124e4981 */ /* 0x000ee2000c1e1b20 */
[----:B------:R-:W-:-:S03]  /*5d00*/  IADD3 R16, P4, R18, R2, RZ ;  /* 0x0000000212107210 */ /* 0x000fc60007f9e0ff */
[----:B------:R-:W4:Y:S02]  /*5d10*/  @P3 LDG.E.LTC128B.64 R76, desc[UR24][R18.64+0x100] ;  /* 0x00010018124c3981 */ /* 0x000f24000c1e1b20 */
[----:B------:R-:W-:Y:S01]  /*5d20*/  IMAD.X R17, R19, 0x1, R3, P4 ;  /* 0x0000000113117824 */ /* 0x000fe200020e0603 */
[----:B------:R-:W-:Y:S01]  /*5d30*/  IADD3 R5, P3, -R2, UR4, RZ ;  /* 0x0000000402057c10 */ /* 0x000fe2000ff7e1ff */
[----:B------:R1:W4:Y:S03]  /*5d40*/  @P5 LDG.E.LTC128B.64 R80, desc[UR24][R12.64+0x100] ;  /* 0x000100180c505981 */ /* 0x000326000c1e1b20 */
[----:B------:R-:W-:Y:S01]  /*5d50*/  IADD3.X R4, ~R3, UR5, RZ, P3, !PT ;  /* 0x0000000503047c10 */ /* 0x000fe20009ffe5ff */
[----:B------:R-:W4:Y:S01]  /*5d60*/  @P2 LDG.E.LTC128B.64 R74, desc[UR24][R16.64] ;  /* 0x00000018104a2981 */ /* 0x000f22000c1e1b20 */
[----:B------:R-:W-:Y:S02]  /*5d70*/  IADD3 R94, P2, R5, R96, RZ ;  /* 0x00000060055e7210 */ /* 0x000fe40007f5e0ff */
[----:B------:R-:W-:-:S03]  /*5d80*/  ISETP.LT.AND P5, PT, R10, R85, P1 ;  /* 0x000000550a00720c */ /* 0x000fc60000fa1270 */
[----:B------:R-:W-:Y:S01]  /*5d90*/  IMAD.X R95, R4, 0x1, R97, P2 ;  /* 0x00000001045f7824 */ /* 0x000fe200010e0661 */
[----:B------:R-:W-:Y:S01]  /*5da0*/  IADD3 R92, P2, R16, R2, RZ ;  /* 0x00000002105c7210 */ /* 0x000fe20007f5e0ff */
[----:B-1----:R-:W-:-:S08]  /*5db0*/  VIADD R12, R0, 0xb ;  /* 0x0000000b000c7836 */ /* 0x002fd00000000000 */
[----:B------:R1:W4:Y:S01]  /*5dc0*/  @P5 LDG.E.LTC128B.64 R72, desc[UR24][R94.64+0x100] ;  /* 0x000100185e485981 */ /* 0x000322000c1e1b20 */
[CC--:B------:R-:W-:Y:S02]  /*5dd0*/  ISETP.LT.AND P4, PT, R12.reuse, R85.reuse, P0 ;  /* 0x000000550c00720c */ /* 0x0c0fe40000781270 */
[----:B------:R-:W-:Y:S01]  /*5de0*/  ISETP.LT.AND P3, PT, R12, R85, P1 ;  /* 0x000000550c00720c */ /* 0x000fe20000f61270 */
[----:B------:R-:W-:-:S10]  /*5df0*/  IMAD.X R93, R17, 0x1, R3, P2 ;  /* 0x00000001115d7824 */ /* 0x000fd400010e0603 */
[----:B------:R-:W4:Y:S04]  /*5e00*/  @P4 LDG.E.LTC128B.64 R70, desc[UR24][R92.64] ;  /* 0x000000185c464981 */ /* 0x000f28000c1e1b20 */
[----:B------:R-:W4:Y:S01]  /*5e10*/  @P3 LDG.E.LTC128B.64 R68, desc[UR24][R92.64+0x100] ;  /* 0x000100185c443981 */ /* 0x000f22000c1e1b20 */
[----:B------:R-:W-:Y:S06]  /*5e20*/  BAR.SYNC.DEFER_BLOCKING 0x0 ;  /* 0x0000000000007b1d */ /* 0x000fec0000010000 */
[----:B------:R-:W-:-:S04]  /*5e30*/  DEPBAR.LE SB5, 0x8 ;  /* 0x0000d2000000791a */ /* 0x000fc80000000000 */
[----:B------:R-:W-:Y:S04]  /*5e40*/  STS.128 [R87], R32 ;  /* 0x0000002057007388 */ /* 0x000fe80000000c00 */
[----:B------:R-:W-:Y:S04]  /*5e50*/  STS.128 [R87+0x40], R28 ;  /* 0x0000401c57007388 */ /* 0x000fe80000000c00 */
[----:B------:R-:W-:Y:S04]  /*5e60*/  STS.128 [R87+0x80], R24 ;  /* 0x0000801857007388 */ /* 0x000fe80000000c00 */
[----:B------:R-:W-:Y:S01]  /*5e70*/  STS.128 [R87+0xc0], R20 ;  /* 0x0000c01457007388 */ /* 0x000fe20000000c00 */
[----:B------:R-:W-:Y:S06]  /*5e80*/  BAR.SYNC.DEFER_BLOCKING 0x0 ;  /* 0x0000000000007b1d */ /* 0x000fec0000010000 */
[----:B------:R-:W1:Y:S04]  /*5e90*/  LDS.64 R104, [R84+UR6] ;  /* 0x0000000654687984 */ /* 0x000e680008000a00 */
[----:B------:R-:W1:Y:S04]  /*5ea0*/  LDS.64 R102, [R84+UR6+0x100] ;  /* 0x0001000654667984 */ /* 0x000e680008000a00 */
[----:B------:R-:W1:Y:S04]  /*5eb0*/  LDS.64 R100, [R84+UR6+0x220] ;  /* 0x0002200654647984 */ /* 0x000e680008000a00 */
[----:B------:R-:W1:Y:S04]  /*5ec0*/  LDS.64 R98, [R84+UR6+0x320] ;  /* 0x0003200654627984 */ /* 0x000e680008000a00 */
[----:B------:R-:W1:Y:S04]  /*5ed0*/  LDS.64 R96, [R84+UR6+0x440] ;  /* 0x0004400654607984 */ /* 0x000e680008000a00 */
[----:B-1----:R-:W1:Y:S04]  /*5ee0*/  LDS.64 R94, [R84+UR6+0x540] ;  /* 0x00054006545e7984 */ /* 0x002e680008000a00 */
[----:B------:R-:W1:Y:S04]  /*5ef0*/  LDS.64 R32, [R84+UR6+0x660] ;  /* 0x0006600654207984 */ /* 0x000e680008000a00 */
[----:B------:R-:W1:Y:S01]  /*5f00*/  LDS.64 R28, [R84+UR6+0x760] ;  /* 0x00076006541c7984 */ /* 0x000e620008000a00 */
[----:B------:R-:W-:Y:S01]  /*5f10*/  ISETP.GE.AND P2, PT, R8, R85, PT ;  /* 0x000000550800720c */ /* 0x000fe20003f46270 */
[----:B------:R-:W-:Y:S01]  /*5f20*/  BSSY B0, `(.L_x_29) ;  /* 0x0000016000007945 */ /* 0x000fe20003800000 */
[----:B------:R-:W-:-:S02]  /*5f30*/  DMUL R26, R104, R88 ;  /* 0x00000058681a7228 */ /* 0x000fc40000000000 */
[-C--:B------:R-:W-:Y:S02]  /*5f40*/  DMUL R24, R102, R88.reuse ;  /* 0x0000005866187228 */ /* 0x080fe40000000000 */
[-C--:B------:R-:W-:Y:S02]  /*5f50*/  DMUL R22, R100, R88.reuse ;  /* 0x0000005864167228 */ /* 0x080fe40000000000 */
[-C--:B------:R-:W-:Y:S02]  /*5f60*/  DMUL R20, R98, R88.reuse ;  /* 0x0000005862147228 */ /* 0x080fe40000000000 */
[-C--:B------:R-:W-:Y:S02]  /*5f70*/  DMUL R96, R96, R88.reuse ;  /* 0x0000005860607228 */ /* 0x080fe40000000000 */
[-C--:B-1----:R-:W-:Y:S02]  /*5f80*/  DMUL R94, R94, R88.reuse ;  /* 0x000000585e5e7228 */ /* 0x082fe40000000000 */
[----:B------:R-:W-:-:S02]  /*5f90*/  DMUL R32, R32, R88 ;  /* 0x0000005820207228 */ /* 0x000fc40000000000 */
[----:B------:R-:W-:Y:S02]  /*5fa0*/  DMUL R28, R28, R88 ;  /* 0x000000581c1c7228 */ /* 0x000fe40000000000 */
[-C--:B--2---:R-:W-:Y:S02]  /*5fb0*/  DFMA R26, R82, R90.reuse, R26 ;  /* 0x0000005a521a722b */ /* 0x084fe4000000001a */
[-C--:B---3--:R-:W-:Y:S02]  /*5fc0*/  DFMA R22, R78, R90.reuse, R22 ;  /* 0x0000005a4e16722b */ /* 0x088fe40000000016 */
[-C--:B----4-:R-:W-:Y:S02]  /*5fd0*/  DFMA R20, R76, R90.reuse, R20 ;  /* 0x0000005a4c14722b */ /* 0x090fe40000000014 */
[-C--:B------:R-:W-:Y:S02]  /*5fe0*/  DFMA R24, R80, R90.reuse, R24 ;  /* 0x0000005a5018722b */ /* 0x080fe40000000018 */
[----:B------:R-:W-:-:S02]  /*5ff0*/  DFMA R96, R74, R90, R96 ;  /* 0x0000005a4a60722b */ /* 0x000fc40000000060 */
[-C--:B------:R-:W-:Y:S02]  /*6000*/  DFMA R94, R72, R90.reuse, R94 ;  /* 0x0000005a485e722b */ /* 0x080fe4000000005e */
[-C--:B------:R-:W-:Y:S02]  /*6010*/  DFMA R32, R70, R90.reuse, R32 ;  /* 0x0000005a4620722b */ /* 0x080fe40000000020 */
[----:B------:R-:W-:Y:S01]  /*6020*/  DFMA R28, R68, R90, R28 ;  /* 0x0000005a441c722b */ /* 0x000fe2000000001c */
[----:B------:R-:W-:Y:S10]  /*6030*/  @P2 BRA `(.L_x_30) ;  /* 0x0000000000102947 */ /* 0x000ff40003800000 */
[----:B------:R-:W-:Y:S01]  /*6040*/  @P1 MOV R8, R14 ;  /* 0x0000000e00081202 */ /* 0x000fe20000000f00 */
[----:B------:R1:W-:Y:S01]  /*6050*/  @P0 ST.E.64 desc[UR24][R14.64], R26 ;  /* 0x0000001a0e000985 */ /* 0x0003e2000c101b18 */
[----:B------:R-:W-:-:S05]  /*6060*/  @P1 MOV R9, R15 ;  /* 0x0000000f00091202 */ /* 0x000fca0000000f00 */
[----:B------:R1:W-:Y:S02]  /*6070*/  @P1 ST.E.64 desc[UR24][R8.64+0x100], R24 ;  /* 0x0001001808001985 */ /* 0x0003e4000c101b18 */
.L_x_30:
[----:B------:R-:W-:Y:S05]  /*6080*/  BSYNC B0 ;  /* 0x0000000000007941 */ /* 0x000fea0003800000 */
.L_x_29:
[----:B------:R-:W-:Y:S01]  /*6090*/  ISETP.GE.AND P3, PT, R6, R85, PT ;  /* 0x000000550600720c */ /* 0x000fe20003f66270 */
[----:B------:R-:W-:Y:S01]  /*60a0*/  BSSY B0, `(.L_x_31) ;  /* 0x0000008000007945 */ /* 0x000fe20003800000 */
[----:B-1----:R-:W-:-:S04]  /*60b0*/  IADD3 R14, P2, R14, UR4, RZ ;  /* 0x000000040e0e7c10 */ /* 0x002fc8000ff5e0ff */
[----:B------:R-:W-:-:S07]  /*60c0*/  IADD3.X R15, R15, UR5, RZ, P2, !PT ;  /* 0x000000050f0f7c10 */ /* 0x000fce00097fe4ff */
[----:B------:R-:W-:Y:S05]  /*60d0*/  @P3 BRA `(.L_x_32) ;  /* 0x0000000000103947 */ /* 0x000fea0003800000 */
[----:B------:R-:W-:Y:S02]  /*60e0*/  @P0 MOV R6, R18 ;  /* 0x0000001200060202 */ /* 0x000fe40000000f00 */
[----:B------:R-:W-:-:S05]  /*60f0*/  @P0 MOV R7, R19 ;  /* 0x0000001300070202 */ /* 0x000fca0000000f00 */
[----:B------:R1:W-:Y:S04]  /*6100*/  @P0 ST.E.64 desc[UR24][R6.64], R22 ;  /* 0x0000001606000985 */ /* 0x0003e8000c101b18 */
[----:B------:R1:W-:Y:S02]  /*6110*/  @P1 ST.E.64 desc[UR24][R18.64+0x100], R20 ;  /* 0x0001001412001985 */ /* 0x0003e4000c101b18 */
.L_x_32:
[----:B------:R-:W-:Y:S05]  /*6120*/  BSYNC B0 ;  /* 0x0000000000007941 */ /* 0x000fea0003800000 */
.L_x_31:
[----:B------:R-:W-:Y:S01]  /*6130*/  ISETP.GE.AND P2, PT, R10, R85, PT ;  /* 0x000000550a00720c */ /* 0x000fe20003f46270 */
[----:B------:R-:W-:-:S12]  /*6140*/  BSSY B0, `(.L_x_33) ;  /* 0x0000008000007945 */ /* 0x000fd80003800000 */
[----:B------:R-:W-:Y:S05]  /*6150*/  @P2 BRA `(.L_x_34) ;  /* 0x0000000000182947 */ /* 0x000fea0003800000 */
[----:B------:R-:W-:Y:S01]  /*6160*/  @P0 IMAD.MOV.U32 R8, RZ, RZ, R16 ;  /* 0x000000ffff080224 */ /* 0x000fe200078e0010 */
[----:B-1----:R-:W-:Y:S01]  /*6170*/  @P1 MOV R6, R16 ;  /* 0x0000001000061202 */ /* 0x002fe20000000f00 */
[----:B------:R-:W-:Y:S01]  /*6180*/  @P0 IMAD.MOV.U32 R9, RZ, RZ, R17 ;  /* 0x000000ffff090224 */ /* 0x000fe200078e0011 */
[----:B------:R-:W-:-:S04]  /*6190*/  @P1 MOV R7, R17 ;  /* 0x0000001100071202 */ /* 0x000fc80000000f00 */
[----:B------:R2:W-:Y:S04]  /*61a0*/  @P0 ST.E.64 desc[UR24][R8.64], R96 ;  /* 0x0000006008000985 */ /* 0x0005e8000c101b18 */
[----:B------:R2:W-:Y:S02]  /*61b0*/  @P1 ST.E.64 desc[UR24][R6.64+0x100], R94 ;  /* 0x0001005e06001985 */ /* 0x0005e4000c101b18 */
.L_x_34:
[----:B------:R-:W-:Y:S05]  /*61c0*/  BSYNC B0 ;  /* 0x0000000000007941 */ /* 0x000fea0003800000 */
.L_x_33:
[----:B------:R-:W-:Y:S01]  /*61d0*/  ISETP.GE.AND P2, PT, R12, R85, PT ;  /* 0x000000550c00720c */ /* 0x000fe20003f46270 */
[----:B------:R-:W-:-:S12]  /*61e0*/  BSSY B0, `(.L_x_35) ;  /* 0x0000004000007945 */ /* 0x000fd80003800000 */
[----:B------:R-:W-:Y:S05]  /*61f0*/  @P2 BRA `(.L_x_36) ;  /* 0x0000000000082947 */ /* 0x000fea0003800000 */
[----:B------:R3:W-:Y:S04]  /*6200*/  @P0 ST.E.64 desc[UR24][R92.64], R32 ;  /* 0x000000205c000985 */ /* 0x0007e8000c101b18 */
[----:B------:R3:W-:Y:S02]  /*6210*/  @P1 ST.E.64 desc[UR24][R92.64+0x100], R28 ;  /* 0x0001001c5c001985 */ /* 0x0007e4000c101b18 */
.L_x_36:
[----:B------:R-:W-:Y:S05]  /*6220*/  BSYNC B0 ;  /* 0x0000000000007941 */ /* 0x000fea0003800000 */
.L_x_35:
[C---:B-12---:R-:W-:Y:S01]  /*6230*/  VIADD R6, R0.reuse, 0x11 ;  /* 0x0000001100067836 */ /* 0x046fe20000000000 */
[----:B------:R-:W-:Y:S01]  /*6240*/  IADD3 R10, P2, R5, R16, RZ ;  /* 0x00000010050a7210 */ /* 0x000fe20007f5e0ff */
[----:B------:R-:W-:Y:S01]  /*6250*/  VIADD R8, R0, 0x10 ;  /* 0x0000001000087836 */ /* 0x000fe20000000000 */
[----:B------:R-:W-:Y:S02]  /*6260*/  IADD3 R16, P3, R14, R2, RZ ;  /* 0x000000020e107210 */ /* 0x000fe40007f7e0ff */
[-C--:B------:R-:W-:Y:S01]  /*6270*/  ISETP.LT.AND P4, PT, R6, R85.reuse, P1 ;  /* 0x000000550600720c */ /* 0x080fe20000f81270 */
[----:B------:R-:W-:Y:S01]  /*6280*/  IMAD.X R11, R4, 0x1, R17, P2 ;  /* 0x00000001040b7824 */ /* 0x000fe200010e0611 */
[-C--:B------:R-:W-:Y:S01]  /*6290*/  ISETP.LT.AND P2, PT, R8, R85.reuse, P1 ;  /* 0x000000550800720c */ /* 0x080fe20000f41270 */
[----:B------:R-:W-:Y:S01]  /*62a0*/  IMAD.X R17, R15, 0x1, R3, P3 ;  /* 0x000000010f117824 */ /* 0x000fe200018e0603 */
[-C--:B------:R-:W-:Y:S02]  /*62b0*/  ISETP.LT.AND P5, PT, R6, R85.reuse, P0 ;  /* 0x000000550600720c */ /* 0x080fe400007a1270 */
[----:B------:R-:W-:Y:S01]  /*62c0*/  ISETP.LT.AND P3, PT, R8, R85, P0 ;  /* 0x000000550800720c */ /* 0x000fe20000761270 */
[----:B------:R-:W-:-:S06]  /*62d0*/  VIADD R12, R0, 0x12 ;  /* 0x00000012000c7836 */ /* 0x000fcc0000000000 */
[----:B------:R1:W2:Y:S04]  /*62e0*/  @P4 LDG.E.LTC128B.64 R76, desc[UR24][R10.64+0x100] ;  /* 0x000100180a4c4981 */ /* 0x0002a8000c1e1b20 */
[----:B------:R-:W4:Y:S01]  /*62f0*/  @P2 LDG.E.LTC128B.64 R80, desc[UR24][R14.64+0x100] ;  /* 0x000100180e502981 */ /* 0x000f22000c1e1b20 */
[----:B------:R-:W-:Y:S02]  /*6300*/  IADD3 R18, P2, R16, R2, RZ ;  /* 0x0000000210127210 */ /* 0x000fe40007f5e0ff */
[CC--:B------:R-:W-:Y:S01]  /*6310*/  ISETP.LT.AND P6, PT, R12.reuse, R85.reuse, P0 ;  /* 0x000000550c00720c */ /* 0x0c0fe200007c1270 */
[----:B------:R-:W4:Y:S01]  /*6320*/  @P5 LDG.E.LTC128B.64 R78, desc[UR24][R16.64] ;  /* 0x00000018104e5981 */ /* 0x000f22000c1e1b20 */
[----:B------:R-:W-:-:S03]  /*6330*/  ISETP.LT.AND P5, PT, R12, R85, P1 ;  /* 0x000000550c00720c */ /* 0x000fc60000fa1270 */
[----:B------:R-:W4:Y:S01]  /*6340*/  @P3 LDG.E.LTC128B.64 R82, desc[UR24][R14.64] ;  /* 0x000000180e523981 */ /* 0x000f22000c1e1b20 */
[----:B------:R-:W-:Y:S01]  /*6350*/  IMAD.X R19, R17, 0x1, R3, P2 ;  /* 0x0000000111137824 */ /* 0x000fe200010e0603 */
[----:B------:R-:W-:Y:S01]  /*6360*/  IADD3 R20, P2, R18, R2, RZ ;  /* 0x0000000212147210 */ /* 0x000fe20007f5e0ff */
[----:B-1----:R-:W-:-:S05]  /*6370*/  VIADD R10, R0, 0x13 ;  /* 0x00000013000a7836 */ /* 0x002fca0000000000 */
[----:B------:R-:W4:Y:S01]  /*6380*/  @P6 LDG.E.LTC128B.64 R74, desc[UR24][R18.64] ;  /* 0x00000018124a6981 */ /* 0x000f22000c1e1b20 */
[----:B------:R-:W-:-:S03]  /*6390*/  ISETP.LT.AND P4, PT, R10, R85, P0 ;  /* 0x000000550a00720c */ /* 0x000fc60000781270 */
[----:B------:R-:W4:Y:S01]  /*63a0*/  @P5 LDG.E.LTC128B.64 R72, desc[UR24][R18.64+0x100] ;  /* 0x0001001812485981 */ /* 0x000f22000c1e1b20 */
[----:B------:R-:W-:Y:S01]  /*63b0*/  ISETP.LT.AND P3, PT, R10, R85, P1 ;  /* 0x000000550a00720c */ /* 0x000fe20000f61270 */
[----:B------:R-:W-:-:S08]  /*63c0*/  IMAD.X R21, R19, 0x1, R3, P2 ;  /* 0x0000000113157824 */ /* 0x000fd000010e0603 */
[----:B------:R-:W4:Y:S04]  /*63d0*/  @P4 LDG.E.LTC128B.64 R70, desc[UR24][R20.64] ;  /* 0x0000001814464981 */ /* 0x000f28000c1e1b20 */
[----:B------:R-:W4:Y:S01]  /*63e0*/  @P3 LDG.E.LTC128B.64 R68, desc[UR24][R20.64+0x100] ;  /* 0x0001001814443981 */ /* 0x000f22000c1e1b20 */
        /* <DEDUP_REMOVED lines=11> */
[----:B---3--:R-:W3:Y:S04]  /*64a0*/  LDS.64 R92, [R84+UR6+0x320] ;  /* 0x00032006545c7984 */ /* 0x008ee80008000a00 */
[----:B------:R-:W3:Y:S04]  /*64b0*/  LDS.64 R34, [R84+UR6+0x440] ;  /* 0x0004400654227984 */ /* 0x000ee80008000a00 */
[----:B------:R-:W3:Y:S04]  /*64c0*/  LDS.64 R32, [R84+UR6+0x540] ;  /* 0x0005400654207984 */ /* 0x000ee80008000a00 */
[----:B------:R-:W3:Y:S04]  /*64d0*/  LDS.64 R30, [R84+UR6+0x660] ;  /* 0x00066006541e7984 */ /* 0x000ee80008000a00 */
[----:B------:R-:W3:Y:S01]  /*64e0*/  LDS.64 R28, [R84+UR6+0x760] ;  /* 0x00076006541c7984 */ /* 0x000ee20008000a00 */
[----:B------:R-:W-:Y:S01]  /*64f0*/  ISETP.GE.AND P2, PT, R8, R85, PT ;  /* 0x000000550800720c */ /* 0x000fe20003f46270 */
[----:B------:R-:W-:Y:S01]  /*6500*/  BSSY B0, `(.L_x_37) ;  /* 0x0000014000007945 */ /* 0x000fe20003800000 */
[----:B-1----:R-:W-:-:S02]  /*6510*/  DMUL R26, R26, R88 ;  /* 0x000000581a1a7228 */ /* 0x002fc40000000000 */
[-C--:B------:R-:W-:Y:S02]  /*6520*/  DMUL R24, R24, R88.reuse ;  /* 0x0000005818187228 */ /* 0x080fe40000000000 */
[-C--:B------:R-:W-:Y:S02]  /*6530*/  DMUL R22, R22, R88.reuse ;  /* 0x0000005816167228 */ /* 0x080fe40000000000 */
[-C--:B---3--:R-:W-:Y:S02]  /*6540*/  DMUL R36, R92, R88.reuse ;  /* 0x000000585c247228 */ /* 0x088fe40000000000 */
[-C--:B------:R-:W-:Y:S02]  /*6550*/  DMUL R34, R34, R88.reuse ;  /* 0x0000005822227228 */ /* 0x080fe40000000000 */
[-C--:B------:R-:W-:Y:S02]  /*6560*/  DMUL R32, R32, R88.reuse ;  /* 0x0000005820207228 */ /* 0x080fe40000000000 */
[----:B------:R-:W-:-:S02]  /*6570*/  DMUL R30, R30, R88 ;  /* 0x000000581e1e7228 */ /* 0x000fc40000000000 */
[----:B------:R-:W-:Y:S02]  /*6580*/  DMUL R28, R28, R88 ;  /* 0x000000581c1c7228 */ /* 0x000fe40000000000 */
[-C--:B--2---:R-:W-:Y:S02]  /*6590*/  DFMA R36, R76, R90.reuse, R36 ;  /* 0x0000005a4c24722b */ /* 0x084fe40000000024 */
[-C--:B----4-:R-:W-:Y:S02]  /*65a0*/  DFMA R24, R80, R90.reuse, R24 ;  /* 0x0000005a5018722b */ /* 0x090fe40000000018 */
[-C--:B------:R-:W-:Y:S02]  /*65b0*/  DFMA R22, R78, R90.reuse, R22 ;  /* 0x0000005a4e16722b */ /* 0x080fe40000000016 */
[-C--:B------:R-:W-:Y:S02]  /*65c0*/  DFMA R26, R82, R90.reuse, R26 ;  /* 0x0000005a521a722b */ /* 0x080fe4000000001a */
[----:B------:R-:W-:-:S02]  /*65d0*/  DFMA R34, R74, R90, R34 ;  /* 0x0000005a4a22722b */ /* 0x000fc40000000022 */
[-C--:B------:R-:W-:Y:S02]  /*65e0*/  DFMA R32, R72, R90.reuse, R32 ;  /* 0x0000005a4820722b */ /* 0x080fe40000000020 */
[-C--:B------:R-:W-:Y:S02]  /*65f0*/  DFMA R30, R70, R90.reuse, R30 ;  /* 0x0000005a461e722b */ /* 0x080fe4000000001e */
[----:B------:R-:W-:Y:S01]  /*6600*/  DFMA R28, R68, R90, R28 ;  /* 0x0000005a441c722b */ /* 0x000fe2000000001c */
[----:B------:R-:W-:Y:S10]  /*6610*/  @P2 BRA `(.L_x_38) ;  /* 0x0000000000082947 */ /* 0x000ff40003800000 */
[----:B------:R1:W-:Y:S04]  /*6620*/  @P0 ST.E.64 desc[UR24][R14.64], R26 ;  /* 0x0000001a0e000985 */ /* 0x0003e8000c101b18 */
[----:B------:R1:W-:Y:S02]  /*6630*/  @P1 ST.E.64 desc[UR24][R14.64+0x100], R24 ;  /* 0x000100180e001985 */ /* 0x0003e4000c101b18 */
.L_x_38:
[----:B------:R-:W-:Y:S05]  /*6640*/  BSYNC B0 ;  /* 0x0000000000007941 */ /* 0x000fea0003800000 */
.L_x_37:
[----:B------:R-:W-:Y:S01]  /*6650*/  ISETP.GE.AND P2, PT, R6, R85, PT ;  /* 0x000000550600720c */ /* 0x000fe20003f46270 */
[----:B------:R-:W-:-:S12]  /*6660*/  BSSY B0, `(.L_x_39) ;  /* 0x0000008000007945 */ /* 0x000fd80003800000 */
[----:B------:R-:W-:Y:S05]  /*6670*/  @P2 BRA `(.L_x_40) ;  /* 0x0000000000182947 */ /* 0x000fea0003800000 */
[----:B------:R-:W-:Y:S01]  /*6680*/  @P0 IMAD.MOV.U32 R8, RZ, RZ, R16 ;  /* 0x000000ffff080224 */ /* 0x000fe200078e0010 */
[----:B------:R-:W-:Y:S01]  /*6690*/  @P1 MOV R6, R16 ;  /* 0x0000001000061202 */ /* 0x000fe20000000f00 */
[----:B------:R-:W-:Y:S01]  /*66a0*/  @P0 IMAD.MOV.U32 R9, RZ, RZ, R17 ;  /* 0x000000ffff090224 */ /* 0x000fe200078e0011 */
[----:B------:R-:W-:-:S04]  /*66b0*/  @P1 MOV R7, R17 ;  /* 0x0000001100071202 */ /* 0x000fc80000000f00 */
[----:B------:R2:W-:Y:S04]  /*66c0*/  @P0 ST.E.64 desc[UR24][R8.64], R22 ;  /* 0x0000001608000985 */ /* 0x0005e8000c101b18 */
[----:B------:R2:W-:Y:S02]  /*66d0*/  @P1 ST.E.64 desc[UR24][R6.64+0x100], R36 ;  /* 0x0001002406001985 */ /* 0x0005e4000c101b18 */
.L_x_40:
[----:B------:R-:W-:Y:S05]  /*66e0*/  BSYNC B0 ;  /* 0x0000000000007941 */ /* 0x000fea0003800000 */
.L_x_39:
[----:B------:R-:W-:Y:S01]  /*66f0*/  ISETP.GE.AND P2, PT, R12, R85, PT ;  /* 0x000000550c00720c */ /* 0x000fe20003f46270 */
[----:B------:R-:W-:-:S12]  /*6700*/  BSSY B0, `(.L_x_41) ;  /* 0x0000004000007945 */ /* 0x000fd80003800000 */
[----:B------:R-:W-:Y:S05]  /*6710*/  @P2 BRA `(.L_x_42) ;  /* 0x0000000000082947 */ /* 0x000fea0003800000 */
[----:B------:R3:W-:Y:S04]  /*6720*/  @P0 ST.E.64 desc[UR24][R18.64], R34 ;  /* 0x0000002212000985 */ /* 0x0007e8000c101b18 */
[----:B------:R3:W-:Y:S02]  /*6730*/  @P1 ST.E.64 desc[UR24][R18.64+0x100], R32 ;  /* 0x0001002012001985 */ /* 0x0007e4000c101b18 */
.L_x_42:
[----:B------:R-:W-:Y:S05]  /*6740*/  BSYNC B0 ;  /* 0x0000000000007941 */ /* 0x000fea0003800000 */
.L_x_41:
[----:B------:R-:W-:Y:S01]  /*6750*/  ISETP.GE.AND P2, PT, R10, R85, PT ;  /* 0x000000550a00720c */ /* 0x000fe20003f46270 */
[----:B------:R-:W-:-:S12]  /*6760*/  BSSY B0, `(.L_x_43) ;  /* 0x0000004000007945 */ /* 0x000fd80003800000 */
[----:B------:R-:W-:Y:S05]  /*6770*/  @P2 BRA `(.L_x_44) ;  /* 0x0000000000082947 */ /* 0x000fea0003800000 */
[----:B------:R1:W-:Y:S04]  /*6780*/  @P0 ST.E.64 desc[UR24][R20.64], R30 ;  /* 0x0000001e14000985 */ /* 0x0003e8000c101b18 */
[----:B------:R1:W-:Y:S02]  /*6790*/  @P1 ST.E.64 desc[UR24][R20.64+0x100], R28 ;  /* 0x0001001c14001985 */ /* 0x0003e4000c101b18 */
.L_x_44:
[----:B------:R-:W-:Y:S05]  /*67a0*/  BSYNC B0 ;  /* 0x0000000000007941 */ /* 0x000fea0003800000 */
.L_x_43:
[----:B------:R-:W-:Y:S01]  /*67b0*/  IADD3 R16, P2, R16, R5, RZ ;  /* 0x0000000510107210 */ /* 0x000fe20007f5e0ff */
[----:B--2---:R-:W-:Y:S01]  /*67c0*/  VIADD R6, R0, 0x18 ;  /* 0x0000001800067836 */ /* 0x004fe20000000000 */
[----:B------:R-:W-:-:S03]  /*67d0*/  IADD3 R8, P3, R14, UR4, RZ ;  /* 0x000000040e087c10 */ /* 0x000fc6000ff7e0ff */
[----:B------:R-:W-:Y:S01]  /*67e0*/  IMAD.X R17, R17, 0x1, R4, P2 ;  /* 0x0000000111117824 */ /* 0x000fe200010e0604 */
[-C--:B------:R-:W-:Y:S02]  /*67f0*/  IADD3 R12, P2, R8, R2.reuse, RZ ;  /* 0x00000002080c7210 */ /* 0x080fe40007f5e0ff */
[----:B------:R-:W-:Y:S02]  /*6800*/  IADD3.X R9, R15, UR5, RZ, P3, !PT ;  /* 0x000000050f097c10 */ /* 0x000fe40009ffe4ff */
[-C--:B------:R-:W-:Y:S02]  /*6810*/  ISETP.LT.AND P5, PT, R6, R85.reuse, P0 ;  /* 0x000000550600720c */ /* 0x080fe400007a1270 */
[-C--:B------:R-:W-:Y:S01]  /*6820*/  IADD3 R10, P3, R12, R2.reuse, RZ ;  /* 0x000000020c0a7210 */ /* 0x080fe20007f7e0ff */
[--C-:B------:R-:W-:Y:S01]  /*6830*/  IMAD.X R13, R9, 0x1, R3.reuse, P2 ;  /* 0x00000001090d7824 */ /* 0x100fe200010e0603 */
[----:B------:R-:W-:Y:S02]  /*6840*/  ISETP.LT.AND P4, PT, R6, R85, P1 ;  /* 0x000000550600720c */ /* 0x000fe40000f81270 */
[----:B-1----:R-:W-:Y:S01]  /*6850*/  IADD3 R14, P2, R10, R2, RZ ;  /* 0x000000020a0e7210 */ /* 0x002fe20007f5e0ff */
[----:B------:R-:W-:-:S02]  /*6860*/  IMAD.X R11, R13, 0x1, R3, P3 ;  /* 0x000000010d0b7824 */ /* 0x000fc400018e0603 */
[----:B------:R-:W-:Y:S02]  /*6870*/  VIADD R2, R0, 0x19 ;  /* 0x0000001900027836 */ /* 0x000fe40000000000 */
[----:B------:R-:W-:Y:S02]  /*6880*/  IMAD.X R15, R11, 0x1, R3, P2 ;  /* 0x000000010b0f7824 */ /* 0x000fe400010e0603 */
[----:B------:R-:W2:Y:S01]  /*6890*/  @P5 LDG.E.LTC128B.64 R82, desc[UR24][R16.64] ;  /* 0x0000001810525981 */ /* 0x000ea2000c1e1b20 */
[CC--:B------:R-:W-:Y:S02]  /*68a0*/  ISETP.LT.AND P2, PT, R2.reuse, R85.reuse, P0 ;  /* 0x000000550200720c */ /* 0x0c0fe40000741270 */
[----:B------:R-:W-:Y:S01]  /*68b0*/  ISETP.LT.AND P5, PT, R2, R85, P1 ;  /* 0x000000550200720c */ /* 0x000fe20000fa1270 */
[C---:B------:R-:W-:Y:S01]  /*68c0*/  VIADD R4, R0.reuse, 0x1a ;  /* 0x0000001a00047836 */ /* 0x040fe20000000000 */
[----:B------:R1:W4:Y:S01]  /*68d0*/  @P4 LDG.E.LTC128B.64 R80, desc[UR24][R16.64+0x100] ;  /* 0x0001001810504981 */ /* 0x000322000c1e1b20 */
[----:B------:R-:W-:-:S03]  /*68e0*/  VIADD R0, R0, 0x1b ;  /* 0x0000001b00007836 */ /* 0x000fc60000000000 */
[CC--:B------:R-:W-:Y:S02]  /*68f0*/  ISETP.LT.AND P4, PT, R4.reuse, R85.reuse, P0 ;  /* 0x000000550400720c */ /* 0x0c0fe40000781270 */
[----:B------:R-:W-:-:S03]  /*6900*/  ISETP.LT.AND P3, PT, R4, R85, P1 ;  /* 0x000000550400720c */ /* 0x000fc60000f61270 */
[----:B------:R-:W4:Y:S01]  /*6910*/  @P2 LDG.E.LTC128B.64 R78, desc[UR24][R12.64] ;  /* 0x000000180c4e2981 */ /* 0x000f22000c1e1b20 */
[----:B------:R-:W-:-:S03]  /*6920*/  ISETP.LT.AND P2, PT, R0, R85, P0 ;  /* 0x000000550000720c */ /* 0x000fc60000741270 */
[----:B------:R-:W4:Y:S01]  /*6930*/  @P5 LDG.E.LTC128B.64 R76, desc[UR24][R12.64+0x100] ;  /* 0x000100180c4c5981 */ /* 0x000f22000c1e1b20 */
[----:B------:R-:W-:-:S03]  /*6940*/  ISETP.LT.AND P5, PT, R0, R85, P1 ;  /* 0x000000550000720c */ /* 0x000fc60000fa1270 */
[----:B------:R-:W4:Y:S04]  /*6950*/  @P4 LDG.E.LTC128B.64 R74, desc[UR24][R10.64] ;  /* 0x000000180a4a4981 */ /* 0x000f28000c1e1b20 */
[----:B------:R-:W4:Y:S04]  /*6960*/  @P3 LDG.E.LTC128B.64 R72, desc[UR24][R10.64+0x100] ;  /* 0x000100180a483981 */ /* 0x000f28000c1e1b20 */
[----:B------:R-:W4:Y:S04]  /*6970*/  @P2 LDG.E.LTC128B.64 R70, desc[UR24][R14.64] ;  /* 0x000000180e462981 */ /* 0x000f28000c1e1b20 */
[----:B------:R-:W4:Y:S01]  /*6980*/  @P5 LDG.E.LTC128B.64 R68, desc[UR24][R14.64+0x100] ;  /* 0x000100180e445981 */ /* 0x000f22000c1e1b20 */
[----:B------:R-:W-:Y:S06]  /*6990*/  BAR.SYNC.DEFER_BLOCKING 0x0 ;  /* 0x0000000000007b1d */ /* 0x000fec0000010000 */
[----:B-----5:R-:W-:Y:S04]  /*69a0*/  STS.128 [R87], R64 ;  /* 0x0000004057007388 */ /* 0x020fe80000000c00 */
        /* <DEDUP_REMOVED lines=9> */
[----:B---3--:R-:W3:Y:S04]  /*6a40*/  LDS.64 R18, [R84+UR6+0x540] ;  /* 0x0005400654127984 */ /* 0x008ee80008000a00 */
[----:B-1----:R-:W1:Y:S04]  /*6a50*/  LDS.64 R16, [R84+UR6+0x660] ;  /* 0x0006600654107984 */ /* 0x002e680008000a00 */
        /* <DEDUP_REMOVED lines=8> */
[-C--:B---3--:R-:W-:Y:S02]  /*6ae0*/  DMUL R18, R18, R88.reuse ;  /* 0x0000005812127228 */ /* 0x088fe40000000000 */
[----:B-1----:R-:W-:-:S02]  /*6af0*/  DMUL R16, R16, R88 ;  /* 0x0000005810107228 */ /* 0x002fc40000000000 */
        /* <DEDUP_REMOVED lines=14> */
.L_x_46:
[----:B------:R-:W-:Y:S05]  /*6be0*/  BSYNC B0 ;  /* 0x0000000000007941 */ /* 0x000fea0003800000 */
.L_x_45:
[----:B------:R-:W-:Y:S01]  /*6bf0*/  ISETP.GE.AND P2, PT, R2, R85, PT ;  /* 0x000000550200720c */ /* 0x000fe20003f46270 */
[----:B------:R-:W-:-:S12]  /*6c00*/  BSSY B0, `(.L_x_47) ;  /* 0x0000004000007945 */ /* 0x000fd80003800000 */
[----:B------:R-:W-:Y:S05]  /*6c10*/  @P2 BRA `(.L_x_48) ;  /* 0x0000000000082947 */ /* 0x000fea0003800000 */
[----:B------:R2:W-:Y:S04]  /*6c20*/  @P0 ST.E.64 desc[UR24][R12.64], R24 ;  /* 0x000000180c000985 */ /* 0x0005e8000c101b18 */
[----:B------:R2:W-:Y:S02]  /*6c30*/  @P1 ST.E.64 desc[UR24][R12.64+0x100], R22 ;  /* 0x000100160c001985 */ /* 0x0005e4000c101b18 */
.L_x_48:
[----:B------:R-:W-:Y:S05]  /*6c40*/  BSYNC B0 ;  /* 0x0000000000007941 */ /* 0x000fea0003800000 */
.L_x_47:
[----:B------:R-:W-:Y:S01]  /*6c50*/  ISETP.GE.AND P2, PT, R4, R85, PT ;  /* 0x000000550400720c */ /* 0x000fe20003f46270 */
[----:B------:R-:W-:-:S12]  /*6c60*/  BSSY B0, `(.L_x_49) ;  /* 0x0000004000007945 */ /* 0x000fd80003800000 */
[----:B------:R-:W-:Y:S05]  /*6c70*/  @P2 BRA `(.L_x_50) ;  /* 0x0000000000082947 */ /* 0x000fea0003800000 */
[----:B------:R3:W-:Y:S04]  /*6c80*/  @P0 ST.E.64 desc[UR24][R10.64], R20 ;  /* 0x000000140a000985 */ /* 0x0007e8000c101b18 */
[----:B------:R3:W-:Y:S02]  /*6c90*/  @P1 ST.E.64 desc[UR24][R10.64+0x100], R18 ;  /* 0x000100120a001985 */ /* 0x0007e4000c101b18 */
.L_x_50:
[----:B------:R-:W-:Y:S05]  /*6ca0*/  BSYNC B0 ;  /* 0x0000000000007941 */ /* 0x000fea0003800000 */
.L_x_49:
[----:B------:R-:W-:-:S13]  /*6cb0*/  ISETP.GE.AND P2, PT, R0, R85, PT ;  /* 0x000000550000720c */ /* 0x000fda0003f46270 */
[----:B------:R-:W-:Y:S05]  /*6cc0*/  @P2 BRA `(.L_x_51) ;  /* 0x0000001000142947 */ /* 0x000fea0003800000 */
[----:B------:R1:W-:Y:S01]  /*6cd0*/  @P0 ST.E.64 desc[UR24][R14.64], R16 ;  /* 0x000000100e000985 */ /* 0x0003e2000c101b18 */
[----:B------:R-:W-:Y:S05]  /*6ce0*/  @!P1 BRA `(.L_x_51) ;  /* 0x00000010000c9947 */ /* 0x000fea0003800000 */
[----:B------:R1:W-:Y:S01]  /*6cf0*/  ST.E.64 desc[UR24][R14.64+0x100], R30 ;  /* 0x0001001e0e007985 */ /* 0x0003e2000c101b18 */
[----:B------:R-:W-:Y:S05]  /*6d00*/  BRA `(.L_x_51) ;  /* 0x0000001000047947 */ /* 0x000fea0003800000 */
.L_x_20:
[----:B------:R-:W-:Y:S05]  /*6d10*/  WARPSYNC.ALL ;  /* 0x0000000000007948 */ /* 0x000fea0003800000 */
[----:B------:R-:W-:Y:S06]  /*6d20*/  BAR.SYNC.DEFER_BLOCKING 0x0 ;  /* 0x0000000000007b1d */ /* 0x000fec0000010000 */
[----:B------:R-:W-:Y:S01]  /*6d30*/  ULDC UR7, c[0x0][0x210] ;  /* 0x0000840000077ab9 */ /* 0x000fe20000000800 */
[----:B------:R-:W-:Y:S01]  /*6d40*/  BSSY B0, `(.L_x_52) ;  /* 0x000001a000007945 */ /* 0x000fe20003800000 */
[----:B------:R-:W-:Y:S01]  /*6d50*/  ISETP.GE.AND P2, PT, R0, UR7, PT ;  /* 0x0000000700007c0c */ /* 0x000fe2000bf46270 */
[----:B------:R-:W-:-:S04]  /*6d60*/  DEPBAR.LE SB5, 0xd ;  /* 0x0000d3400000791a */ /* 0x000fc80000000000 */
[----:B------:R2:W-:Y:S04]  /*6d70*/  STS.128 [R87], R4 ;  /* 0x0000000457007388 */ /* 0x0005e80000000c00 */
[----:B------:R2:W-:Y:S04]  /*6d80*/  STS.128 [R87+0x40], R8 ;  /* 0x0000400857007388 */ /* 0x0005e80000000c00 */
[----:B------:R2:W-:Y:S01]  /*6d90*/  STS.128 [R87+0x80], R12 ;  /* 0x0000800c57007388 */ /* 0x0005e20000000c00 */
[----:B------:R-:W-:-:S04]  /*6da0*/  DEPBAR.LE SB5, 0xc ;  /* 0x0000d3000000791a */ /* 0x000fc80000000000 */
[----:B------:R2:W-:Y:S01]  /*6db0*/  STS.128 [R87+0xc0], R16 ;  /* 0x0000c01057007388 */ /* 0x0005e20000000c00 */
[----:B------:R-:W-:Y:S06]  /*6dc0*/  BAR.SYNC.DEFER_BLOCKING 0x0 ;  /* 0x0000000000007b1d */ /* 0x000fec0000010000 */
[----:B------:R2:W3:Y:S04]  /*6dd0*/  LDS.64 R78, [R84+UR6+0x220] ;  /* 0x00022006544e7984 */ /* 0x0004e80008000a00 */
[----:B------:R2:W2:Y:S04]  /*6de0*/  LDS.64 R76, [R84+UR6+0x320] ;  /* 0x00032006544c7984 */ /* 0x0004a80008000a00 */
[----:B------:R2:W2:Y:S04]  /*6df0*/  LDS.64 R74, [R84+UR6+0x440] ;  /* 0x00044006544a7984 */ /* 0x0004a80008000a00 */
[----:B------:R2:W2:Y:S04]  /*6e00*/  LDS.64 R72, [R84+UR6+0x540] ;  /* 0x0005400654487984 */ /* 0x0004a80008000a00 */
[----:B------:R2:W2:Y:S04]  /*6e10*/  LDS.64 R70, [R84+UR6+0x660] ;  /* 0x0006600654467984 */ /* 0x0004a80008000a00 */
[----:B-1----:R1:W1:Y:S01]  /*6e20*/  LDS.64 R68, [R84+UR6+0x760] ;  /* 0x0007600654447984 */ /* 0x0022620008000a00 */
[----:B------:R-:W-:Y:S05]  /*6e30*/  @P2 BRA `(.L_x_53) ;  /* 0x0000000000282947 */ /* 0x000fea0003800000 */
[----:B--2---:R-:W2:Y:S01]  /*6e40*/  @P0 LDS.64 R4, [R84+UR6] ;  /* 0x0000000654040984 */ /* 0x004ea20008000a00 */
[----:B------:R-:W-:Y:S01]  /*6e50*/  @P0 IMAD.MOV.U32 R8, RZ, RZ, R98 ;  /* 0x000000ffff080224 */ /* 0x000fe200078e0062 */
[----:B------:R-:W-:Y:S01]  /*6e60*/  @P1 MOV R6, R98 ;  /* 0x0000006200061202 */ /* 0x000fe20000000f00 */
[----:B------:R-:W-:Y:S01]  /*6e70*/  @P0 IMAD.MOV.U32 R9, RZ, RZ, R99 ;  /* 0x000000ffff090224 */ /* 0x000fe200078e0063 */
[----:B------:R-:W4:Y:S01]  /*6e80*/  LDS.64 R2, [R84+UR6+0x100] ;  /* 0x0001000654027984 */ /* 0x000f220008000a00 */
[----:B------:R-:W-:Y:S01]  /*6e90*/  @P1 MOV R7, R99 ;  /* 0x0000006300071202 */ /* 0x000fe20000000f00 */
[-C--:B--2---:R-:W-:Y:S02]  /*6ea0*/  @P0 DMUL R4, R4, R88.reuse ;  /* 0x0000005804040228 */ /* 0x084fe40000000000 */
[----:B----4-:R-:W-:-:S05]  /*6eb0*/  @P1 DMUL R2, R2, R88 ;  /* 0x0000005802021228 */ /* 0x010fca0000000000 */
[----:B------:R2:W-:Y:S04]  /*6ec0*/  @P0 ST.E.64 desc[UR24][R8.64], R4 ;  /* 0x0000000408000985 */ /* 0x0005e8000c101b18 */
[----:B------:R2:W-:Y:S02]  /*6ed0*/  @P1 ST.E.64 desc[UR24][R6.64+0x100], R2 ;  /* 0x0001000206001985 */ /* 0x0005e4000c101b18 */
.L_x_53:
[----:B------:R-:W-:Y:S05]  /*6ee0*/  BSYNC B0 ;  /* 0x0000000000007941 */ /* 0x000fea0003800000 */
.L_x_52:
[----:B--2---:R-:W2:Y:S01]  /*6ef0*/  LDC.64 R2, c[0x0][0x288] ;  /* 0x0000a200ff027b82 */ /* 0x004ea20000000a00 */
[----:B------:R-:W-:Y:S01]  /*6f00*/  VIADD R4, R0, 0x1 ;  /* 0x0000000100047836 */ /* 0x000fe20000000000 */
[----:B------:R-:W-:Y:S04]  /*6f10*/  BSSY B0, `(.L_x_54) ;  /* 0x000000b000007945 */ /* 0x000fe80003800000 */
[----:B------:R-:W-:Y:S02]  /*6f20*/  ISETP.GE.AND P2, PT, R4, UR7, PT ;  /* 0x0000000704007c0c */ /* 0x000fe4000bf46270 */
[----:B--2---:R-:W-:-:S05]  /*6f30*/  IADD3 R6, P3, R98, R2, RZ ;  /* 0x0000000262067210 */ /* 0x004fca0007f7e0ff */
[----:B------:R-:W-:-:S06]  /*6f40*/  IMAD.X R7, R99, 0x1, R3, P3 ;  /* 0x0000000163077824 */ /* 0x000fcc00018e0603 */
[----:B------:R-:W-:Y:S05]  /*6f50*/  @P2 BRA `(.L_x_55) ;  /* 0x0000000000182947 */ /* 0x000fea0003800000 */
[-C--:B---3--:R-:W-:Y:S01]  /*6f60*/  @P0 DMUL R78, R78, R88.reuse ;  /* 0x000000584e4e0228 */ /* 0x088fe20000000000 */
[----:B------:R-:W-:Y:S01]  /*6f70*/  @P1 MOV R4, R6 ;  /* 0x0000000600041202 */ /* 0x000fe20000000f00 */
[----:B------:R-:W-:Y:S01]  /*6f80*/  @P1 DMUL R76, R76, R88 ;  /* 0x000000584c4c1228 */ /* 0x000fe20000000000 */
[----:B------:R-:W-:-:S04]  /*6f90*/  @P1 MOV R5, R7 ;  /* 0x0000000700051202 */ /* 0x000fc80000000f00 */
[----:B------:R2:W-:Y:S04]  /*6fa0*/  @P0 ST.E.64 desc[UR24][R6.64], R78 ;  /* 0x0000004e06000985 */ /* 0x0005e8000c101b18 */
[----:B------:R2:W-:Y:S02]  /*6fb0*/  @P1 ST.E.64 desc[UR24][R4.64+0x100], R76 ;  /* 0x0001004c04001985 */ /* 0x0005e4000c101b18 */
.L_x_55:
[----:B------:R-:W-:Y:S05]  /*6fc0*/  BSYNC B0 ;  /* 0x0000000000007941 */ /* 0x000fea0003800000 */
.L_x_54:
[----:B--2---:R-:W-:Y:S01]  /*6fd0*/  VIADD R4, R0, 0x2 ;  /* 0x0000000200047836 */ /* 0x004fe20000000000 */
[----:B------:R-:W-:Y:S01]  /*6fe0*/  IADD3 R6, P3, R6, R2, RZ ;  /* 0x0000000206067210 */ /* 0x000fe20007f7e0ff */
[----:B------:R-:W-:Y:S03]  /*6ff0*/  BSSY B0, `(.L_x_56) ;  /* 0x000000a000007945 */ /* 0x000fe60003800000 */
[----:B------:R-:W-:Y:S01]  /*7000*/  ISETP.GE.AND P2, PT, R4, UR7, PT ;  /* 0x0000000704007c0c */ /* 0x000fe2000bf46270 */
[----:B------:R-:W-:-:S12]  /*7010*/  IMAD.X R7, R7, 0x1, R3, P3 ;  /* 0x0000000107077824 */ /* 0x000fd800018e0603 */
[----:B------:R-:W-:Y:S05]  /*7020*/  @P2 BRA `(.L_x_57) ;  /* 0x0000000000182947 */ /* 0x000fea0003800000 */
[-C--:B------:R-:W-:Y:S01]  /*7030*/  @P0 DMUL R74, R74, R88.reuse ;  /* 0x000000584a4a0228 */ /* 0x080fe20000000000 */
[----:B------:R-:W-:Y:S01]  /*7040*/  @P1 MOV R4, R6 ;  /* 0x0000000600041202 */ /* 0x000fe20000000f00 */
[----:B------:R-:W-:Y:S01]  /*7050*/  @P1 DMUL R72, R72, R88 ;  /* 0x0000005848481228 */ /* 0x000fe20000000000 */
[----:B------:R-:W-:-:S04]  /*7060*/  @P1 MOV R5, R7 ;  /* 0x0000000700051202 */ /* 0x000fc80000000f00 */
[----:B------:R2:W-:Y:S04]  /*7070*/  @P0 ST.E.64 desc[UR24][R6.64], R74 ;  /* 0x0000004a06000985 */ /* 0x0005e8000c101b18 */
[----:B------:R2:W-:Y:S02]  /*7080*/  @P1 ST.E.64 desc[UR24][R4.64+0x100], R72 ;  /* 0x0001004804001985 */ /* 0x0005e4000c101b18 */
.L_x_57:
[----:B------:R-:W-:Y:S05]  /*7090*/  BSYNC B0 ;  /* 0x0000000000007941 */ /* 0x000fea0003800000 */
.L_x_56:
[----:B--2---:R-:W-:Y:S01]  /*70a0*/  VIADD R4, R0, 0x3 ;  /* 0x0000000300047836 */ /* 0x004fe20000000000 */
[----:B------:R-:W-:Y:S01]  /*70b0*/  IADD3 R6, P3, R6, R2, RZ ;  /* 0x0000000206067210 */ /* 0x000fe20007f7e0ff */
[----:B------:R-:W-:Y:S03]  /*70c0*/  BSSY B0, `(.L_x_58) ;  /* 0x0000008000007945 */ /* 0x000fe60003800000 */
[----:B------:R-:W-:Y:S01]  /*70d0*/  ISETP.GE.AND P2, PT, R4, UR7, PT ;  /* 0x0000000704007c0c */ /* 0x000fe2000bf46270 */
[----:B------:R-:W-:-:S12]  /*70e0*/  IMAD.X R7, R7, 0x1, R3, P3 ;  /* 0x0000000107077824 */ /* 0x000fd800018e0603 */
[----:B------:R-:W-:Y:S05]  /*70f0*/  @P2 BRA `(.L_x_59) ;  /* 0x0000000000102947 */ /* 0x000fea0003800000 */
[-C--:B------:R-:W-:Y:S02]  /*7100*/  @P0 DMUL R70, R70, R88.reuse ;  /* 0x0000005846460228 */ /* 0x080fe40000000000 */
[----:B-1----:R-:W-:-:S05]  /*7110*/  @P1 DMUL R68, R68, R88 ;  /* 0x0000005844441228 */ /* 0x002fca0000000000 */
[----:B------:R2:W-:Y:S04]  /*7120*/  @P0 ST.E.64 desc[UR24][R6.64], R70 ;  /* 0x0000004606000985 */ /* 0x0005e8000c101b18 */
[----:B------:R2:W-:Y:S02]  /*7130*/  @P1 ST.E.64 desc[UR24][R6.64+0x100], R68 ;  /* 0x0001004406001985 */ /* 0x0005e4000c101b18 */
.L_x_59:
[----:B------:R-:W-:Y:S05]  /*7140*/  BSYNC B0 ;  /* 0x0000000000007941 */ /* 0x000fea0003800000 */
.L_x_58:
[----:B------:R-:W-:Y:S01]  /*7150*/  BAR.SYNC.DEFER_BLOCKING 0x0 ;  /* 0x0000000000007b1d */ /* 0x000fe20000010000 */
[----:B------:R-:W-:-:S05]  /*7160*/  VIADD R4, R0, 0x8 ;  /* 0x0000000800047836 */ /* 0x000fca0000000000 */
[----:B------:R-:W-:Y:S01]  /*7170*/  ISETP.GE.AND P2, PT, R4, UR7, PT ;  /* 0x0000000704007c0c */ /* 0x000fe2000bf46270 */
[----:B------:R-:W-:Y:S01]  /*7180*/  ULDC.64 UR4, c[0x0][0x2a0] ;  /* 0x0000a80000047ab9 */ /* 0x000fe20000000a00 */
[----:B------:R-:W-:Y:S01]  /*7190*/  BSSY B0, `(.L_x_60) ;  /* 0x0000016000007945 */ /* 0x000fe20003800000 */
[----:B------:R-:W-:-:S04]  /*71a0*/  IADD3 R14, P3, R98, UR4, RZ ;  /* 0x00000004620e7c10 */ /* 0x000fc8000ff7e0ff */
[----:B------:R-:W-:Y:S01]  /*71b0*/  IADD3.X R15, R99, UR5, RZ, P3, !PT ;  /* 0x00000005630f7c10 */ /* 0x000fe20009ffe4ff */
[----:B------:R-:W-:-:S04]  /*71c0*/  DEPBAR.LE SB5, 0x8 ;  /* 0x0000d2000000791a */ /* 0x000fc80000000000 */
[----:B------:R1:W-:Y:S04]  /*71d0*/  STS.128 [R87], R32 ;  /* 0x0000002057007388 */ /* 0x0003e80000000c00 */
[----:B------:R1:W-:Y:S04]  /*71e0*/  STS.128 [R87+0x40], R28 ;  /* 0x0000401c57007388 */ /* 0x0003e80000000c00 */
[----:B------:R1:W-:Y:S04]  /*71f0*/  STS.128 [R87+0x80], R24 ;  /* 0x0000801857007388 */ /* 0x0003e80000000c00 */
[----:B------:R1:W-:Y:S01]  /*7200*/  STS.128 [R87+0xc0], R20 ;  /* 0x0000c01457007388 */ /* 0x0003e20000000c00 */
[----:B------:R-:W-:Y:S06]  /*7210*/  BAR.SYNC.DEFER_BLOCKING 0x0 ;  /* 0x0000000000007b1d */ /* 0x000fec0000010000 */
[----:B------:R1:W1:Y:S04]  /*7220*/  LDS.64 R18, [R84+UR6+0x220] ;  /* 0x0002200654127984 */ /* 0x0002680008000a00 */
[----:B------:R1:W1:Y:S04]  /*7230*/  LDS.64 R16, [R84+UR6+0x320] ;  /* 0x0003200654107984 */ /* 0x0002680008000a00 */
[----:B------:R1:W1:Y:S04]  /*7240*/  LDS.64 R12, [R84+UR6+0x440] ;  /* 0x00044006540c7984 */ /* 0x0002680008000a00 */
[----:B------:R1:W1:Y:S04]  /*7250*/  LDS.64 R10, [R84+UR6+0x540] ;  /* 0x00054006540a7984 */ /* 0x0002680008000a00 */
[----:B------:R1:W1:Y:S04]  /*7260*/  LDS.64 R8, [R84+UR6+0x660] ;  /* 0x0006600654087984 */ /* 0x0002680008000a00 */
[----:B--2---:R2:W1:Y:S01]  /*7270*/  LDS.64 R6, [R84+UR6+0x760] ;  /* 0x0007600654067984 */ /* 0x0044620008000a00 */
[----:B------:R-:W-:Y:S05]  /*7280*/  @P2 BRA `(.L_x_61) ;  /* 0x0000000000182947 */ /* 0x000fea0003800000 */
[----:B-1----:R-:W1:Y:S04]  /*7290*/  @P0 LDS.64 R20, [R84+UR6] ;  /* 0x0000000654140984 */ /* 0x002e680008000a00 */
[----:B------:R-:W4:Y:S01]  /*72a0*/  LDS.64 R4, [R84+UR6+0x100] ;  /* 0x0001000654047984 */ /* 0x000f220008000a00 */
[-C--:B-1----:R-:W-:Y:S02]  /*72b0*/  @P0 DMUL R20, R20, R88.reuse ;  /* 0x0000005814140228 */ /* 0x082fe40000000000 */
[----:B----4-:R-:W-:-:S05]  /*72c0*/  @P1 DMUL R4, R4, R88 ;  /* 0x0000005804041228 */ /* 0x010fca0000000000 */
[----:B------:R1:W-:Y:S04]  /*72d0*/  @P0 ST.E.64 desc[UR24][R14.64], R20 ;  /* 0x000000140e000985 */ /* 0x0003e8000c101b18 */
[----:B------:R1:W-:Y:S02]  /*72e0*/  @P1 ST.E.64 desc[UR24][R14.64+0x100], R4 ;  /* 0x000100040e001985 */ /* 0x0003e4000c101b18 */
.L_x_61:
[----:B------:R-:W-:Y:S05]  /*72f0*/  BSYNC B0 ;  /* 0x0000000000007941 */ /* 0x000fea0003800000 */
.L_x_60:
[----:B-1----:R-:W-:Y:S01]  /*7300*/  VIADD R4, R0, 0x9 ;  /* 0x0000000900047836 */ /* 0x002fe20000000000 */
        /* <DEDUP_REMOVED lines=11> */
.L_x_63:
[----:B------:R-:W-:Y:S05]  /*73c0*/  BSYNC B0 ;  /* 0x0000000000007941 */ /* 0x000fea0003800000 */
.L_x_62:
        /* <DEDUP_REMOVED lines=12> */
.L_x_65:
[----:B------:R-:W-:Y:S05]  /*7490*/  BSYNC B0 ;  /* 0x0000000000007941 */ /* 0x000fea0003800000 */
.L_x_64:
[----:B-1----:R-:W-:Y:S01]  /*74a0*/  IADD3 R4, R0, 0xb, RZ ;  /* 0x0000000b00047810 */ /* 0x002fe20007ffe0ff */
[----:B------:R-:W-:Y:S03]  /*74b0*/  BSSY B0, `(.L_x_66) ;  /* 0x0000009000007945 */ /* 0x000fe60003800000 */
[----:B------:R-:W-:-:S13]  /*74c0*/  ISETP.GE.AND P2, PT, R4, UR7, PT ;  /* 0x0000000704007c0c */ /* 0x000fda000bf46270 */
[----:B------:R-:W-:Y:S05]  /*74d0*/  @P2 BRA `(.L_x_67) ;  /* 0x0000000000182947 */ /* 0x000fea0003800000 */
[----:B------:R-:W-:Y:S01]  /*74e0*/  IADD3 R4, P2, R16, R2, RZ ;  /* 0x0000000210047210 */ /* 0x000fe20007f5e0ff */
[-C--:B------:R-:W-:Y:S02]  /*74f0*/  @P0 DMUL R8, R8, R88.reuse ;  /* 0x0000005808080228 */ /* 0x080fe40000000000 */
[----:B------:R-:W-:Y:S01]  /*7500*/  @P1 DMUL R6, R6, R88 ;  /* 0x0000005806061228 */ /* 0x000fe20000000000 */
[----:B------:R-:W-:-:S05]  /*7510*/  IADD3.X R5, R17, R3, RZ, P2, !PT ;  /* 0x0000000311057210 */ /* 0x000fca00017fe4ff */
[----:B------:R1:W-:Y:S04]  /*7520*/  @P0 ST.E.64 desc[UR24][R4.64], R8 ;  /* 0x0000000804000985 */ /* 0x0003e8000c101b18 */
[----:B------:R1:W-:Y:S02]  /*7530*/  @P1 ST.E.64 desc[UR24][R4.64+0x100], R6 ;  /* 0x0001000604001985 */ /* 0x0003e4000c101b18 */
.L_x_67:
[----:B------:R-:W-:Y:S05]  /*7540*/  BSYNC B0 ;  /* 0x0000000000007941 */ /* 0x000fea0003800000 */
.L_x_66:
[----:B------:R-:W-:Y:S01]  /*7550*/  BAR.SYNC.DEFER_BLOCKING 0x0 ;  /* 0x0000000000007b1d */ /* 0x000fe20000010000 */
[----:B-1----:R-:W-:Y:S01]  /*7560*/  VIADD R4, R0, 0x10 ;  /* 0x0000001000047836 */ /* 0x002fe20000000000 */
[----:B------:R-:W-:-:S04]  /*7570*/  IADD3 R14, P3, R14, UR4, RZ ;  /* 0x000000040e0e7c10 */ /* 0x000fc8000ff7e0ff */
[----:B------:R-:W-:Y:S01]  /*7580*/  ISETP.GE.AND P2, PT, R4, UR7, PT ;  /* 0x0000000704007c0c */ /* 0x000fe2000bf46270 */
[----:B------:R-:W-:Y:S01]  /*7590*/  BSSY B0, `(.L_x_68) ;  /* 0x0000016000007945 */ /* 0x000fe20003800000 */
[----:B------:R-:W-:Y:S01]  /*75a0*/  IADD3.X R15, R15, UR5, RZ, P3, !PT ;  /* 0x000000050f0f7c10 */ /* 0x000fe20009ffe4ff */
[----:B------:R-:W-:-:S04]  /*75b0*/  DEPBAR.LE SB5, 0x5 ;  /* 0x0000d1400000791a */ /* 0x000fc80000000000 */
[----:B------:R1:W-:Y:S04]  /*75c0*/  STS.128 [R87], R36 ;  /* 0x0000002457007388 */ /* 0x0003e80000000c00 */
[----:B------:R1:W-:Y:S04]  /*75d0*/  STS.128 [R87+0x40], R40 ;  /* 0x0000402857007388 */ /* 0x0003e80000000c00 */
[----:B------:R1:W-:Y:S01]  /*75e0*/  STS.128 [R87+0x80], R44 ;  /* 0x0000802c57007388 */ /* 0x0003e20000000c00 */
[----:B------:R-:W-:-:S04]  /*75f0*/  DEPBAR.LE SB5, 0x4 ;  /* 0x0000d1000000791a */ /* 0x000fc80000000000 */
[----:B------:R1:W-:Y:S01]  /*7600*/  STS.128 [R87+0xc0], R48 ;  /* 0x0000c03057007388 */ /* 0x0003e20000000c00 */
[----:B------:R-:W-:Y:S06]  /*7610*/  BAR.SYNC.DEFER_BLOCKING 0x0 ;  /* 0x0000000000007b1d */ /* 0x000fec0000010000 */
[----:B------:R1:W1:Y:S04]  /*7620*/  LDS.64 R18, [R84+UR6+0x220] ;  /* 0x0002200654127984 */ /* 0x0002680008000a00 */
[----:B------:R1:W1:Y:S04]  /*7630*/  LDS.64 R16, [R84+UR6+0x320] ;  /* 0x0003200654107984 */ /* 0x0002680008000a00 */
[----:B------:R1:W1:Y:S04]  /*7640*/  LDS.64 R12, [R84+UR6+0x440] ;  /* 0x00044006540c7984 */ /* 0x0002680008000a00 */
[----:B------:R1:W1:Y:S04]  /*7650*/  LDS.64 R10, [R84+UR6+0x540] ;  /* 0x00054006540a7984 */ /* 0x0002680008000a00 */
[----:B------:R1:W1:Y:S04]  /*7660*/  LDS.64 R8, [R84+UR6+0x660] ;  /* 0x0006600654087984 */ /* 0x0002680008000a00 */
[----:B------:R1:W1:Y:S01]  /*7670*/  LDS.64 R6, [R84+UR6+0x760] ;  /* 0x0007600654067984 */ /* 0x0002620008000a00 */
[----:B------:R-:W-:Y:S05]  /*7680*/  @P2 BRA `(.L_x_69) ;  /* 0x0000000000182947 */ /* 0x000fea0003800000 */
[----:B------:R-:W4:Y:S04]  /*7690*/  @P0 LDS.64 R20, [R84+UR6] ;  /* 0x0000000654140984 */ /* 0x000f280008000a00 */
[----:B------:R-:W2:Y:S01]  /*76a0*/  LDS.64 R4, [R84+UR6+0x100] ;  /* 0x0001000654047984 */ /* 0x000ea20008000a00 */
[-C--:B----4-:R-:W-:Y:S02]  /*76b0*/  @P0 DMUL R20, R20, R88.reuse ;  /* 0x0000005814140228 */ /* 0x090fe40000000000 */
[----:B--2---:R-:W-:-:S05]  /*76c0*/  @P1 DMUL R4, R4, R88 ;  /* 0x0000005804041228 */ /* 0x004fca0000000000 */
[----:B------:R2:W-:Y:S04]  /*76d0*/  @P0 ST.E.64 desc[UR24][R14.64], R20 ;  /* 0x000000140e000985 */ /* 0x0005e8000c101b18 */
[----:B------:R2:W-:Y:S02]  /*76e0*/  @P1 ST.E.64 desc[UR24][R14.64+0x100], R4 ;  /* 0x000100040e001985 */ /* 0x0005e4000c101b18 */
.L_x_69:
[----:B------:R-:W-:Y:S05]  /*76f0*/  BSYNC B0 ;  /* 0x0000000000007941 */ /* 0x000fea0003800000 */
.L_x_68:
[----:B--2---:R-:W-:Y:S01]  /*7700*/  VIADD R4, R0, 0x11 ;  /* 0x0000001100047836 */ /* 0x004fe20000000000 */
[----:B------:R-:W-:Y:S01]  /*7710*/  IADD3 R20, P3, R14, R2, RZ ;  /* 0x000000020e147210 */ /* 0x000fe20007f7e0ff */
[----:B------:R-:W-:Y:S03]  /*7720*/  BSSY B0, `(.L_x_70) ;  /* 0x000000a000007945 */ /* 0x000fe60003800000 */
[----:B------:R-:W-:Y:S01]  /*7730*/  ISETP.GE.AND P2, PT, R4, UR7, PT ;  /* 0x0000000704007c0c */ /* 0x000fe2000bf46270 */
[----:B------:R-:W-:-:S12]  /*7740*/  IMAD.X R21, R15, 0x1, R3, P3 ;  /* 0x000000010f157824 */ /* 0x000fd800018e0603 */
[----:B------:R-:W-:Y:S05]  /*7750*/  @P2 BRA `(.L_x_71) ;  /* 0x0000000000182947 */ /* 0x000fea0003800000 */
[-C--:B-1----:R-:W-:Y:S01]  /*7760*/  @P0 DMUL R18, R18, R88.reuse ;  /* 0x0000005812120228 */ /* 0x082fe20000000000 */
[----:B------:R-:W-:Y:S01]  /*7770*/  @P1 MOV R4, R20 ;  /* 0x0000001400041202 */ /* 0x000fe20000000f00 */
[----:B------:R-:W-:Y:S01]  /*7780*/  @P1 DMUL R16, R16, R88 ;  /* 0x0000005810101228 */ /* 0x000fe20000000000 */
[----:B------:R-:W-:-:S04]  /*7790*/  @P1 MOV R5, R21 ;  /* 0x0000001500051202 */ /* 0x000fc80000000f00 */
[----:B------:R2:W-:Y:S04]  /*77a0*/  @P0 ST.E.64 desc[UR24][R20.64], R18 ;  /* 0x0000001214000985 */ /* 0x0005e8000c101b18 */
[----:B------:R2:W-:Y:S02]  /*77b0*/  @P1 ST.E.64 desc[UR24][R4.64+0x100], R16 ;  /* 0x0001001004001985 */ /* 0x0005e4000c101b18 */
.L_x_71:
[----:B------:R-:W-:Y:S05]  /*77c0*/  BSYNC B0 ;  /* 0x0000000000007941 */ /* 0x000fea0003800000 */
.L_x_70:
[----:B--2---:R-:W-:Y:S01]  /*77d0*/  VIADD R4, R0, 0x12 ;  /* 0x0000001200047836 */ /* 0x004fe20000000000 */
[----:B-1----:R-:W-:Y:S01]  /*77e0*/  IADD3 R16, P3, R20, R2, RZ ;  /* 0x0000000214107210 */ /* 0x002fe20007f7e0ff */
[----:B------:R-:W-:Y:S03]  /*77f0*/  BSSY B0, `(.L_x_72) ;  /* 0x000000a000007945 */ /* 0x000fe60003800000 */
[----:B------:R-:W-:Y:S01]  /*7800*/  ISETP.GE.AND P2, PT, R4, UR7, PT ;  /* 0x0000000704007c0c */ /* 0x000fe2000bf46270 */
[----:B------:R-:W-:-:S12]  /*7810*/  IMAD.X R17, R21, 0x1, R3, P3 ;  /* 0x0000000115117824 */ /* 0x000fd800018e0603 */
[----:B------:R-:W-:Y:S05]  /*7820*/  @P2 BRA `(.L_x_73) ;  /* 0x0000000000182947 */ /* 0x000fea0003800000 */
[C---:B------:R-:W-:Y:S01]  /*7830*/  @P1 LEA R4, P2, R2.reuse, R14, 0x1 ;  /* 0x0000000e02041211 */ /* 0x040fe200078408ff */
[-C--:B------:R-:W-:Y:S02]  /*7840*/  @P0 DMUL R12, R12, R88.reuse ;  /* 0x000000580c0c0228 */ /* 0x080fe40000000000 */
[----:B------:R-:W-:Y:S01]  /*7850*/  @P1 DMUL R10, R10, R88 ;  /* 0x000000580a0a1228 */ /* 0x000fe20000000000 */
[----:B------:R-:W-:-:S04]  /*7860*/  @P1 LEA.HI.X R5, R2, R15, R3, 0x1, P2 ;  /* 0x0000000f02051211 */ /* 0x000fc800010f0c03 */
[----:B------:R1:W-:Y:S04]  /*7870*/  @P0 ST.E.64 desc[UR24][R16.64], R12 ;  /* 0x0000000c10000985 */ /* 0x0003e8000c101b18 */
[----:B------:R1:W-:Y:S02]  /*7880*/  @P1 ST.E.64 desc[UR24][R4.64+0x100], R10 ;  /* 0x0001000a04001985 */ /* 0x0003e4000c101b18 */
.L_x_73:
[----:B------:R-:W-:Y:S05]  /*7890*/  BSYNC B0 ;  /* 0x0000000000007941 */ /* 0x000fea0003800000 */
.L_x_72:
        /* <DEDUP_REMOVED lines=10> */
.L_x_75:
[----:B------:R-:W-:Y:S05]  /*7940*/  BSYNC B0 ;  /* 0x0000000000007941 */ /* 0x000fea0003800000 */
.L_x_74:
[----:B------:R-:W-:Y:S01]  /*7950*/  BAR.SYNC.DEFER_BLOCKING 0x0 ;  /* 0x0000000000007b1d */ /* 0x000fe20000010000 */
[----:B-1----:R-:W-:Y:S01]  /*7960*/  VIADD R4, R0, 0x18 ;  /* 0x0000001800047836 */ /* 0x002fe20000000000 */
[----:B------:R-:W-:-:S04]  /*7970*/  IADD3 R14, P3, R14, UR4, RZ ;  /* 0x000000040e0e7c10 */ /* 0x000fc8000ff7e0ff */
[----:B------:R-:W-:Y:S01]  /*7980*/  ISETP.GE.AND P2, PT, R4, UR7, PT ;  /* 0x0000000704007c0c */ /* 0x000fe2000bf46270 */
[----:B------:R-:W-:Y:S01]  /*7990*/  BSSY B0, `(.L_x_76) ;  /* 0x0000014000007945 */ /* 0x000fe20003800000 */
[----:B------:R-:W-:Y:S01]  /*79a0*/  IADD3.X R15, R15, UR5, RZ, P3, !PT ;  /* 0x000000050f0f7c10 */ /* 0x000fe20009ffe4ff */
[----:B-----5:R1:W-:Y:S04]  /*79b0*/  STS.128 [R87], R64 ;  /* 0x0000004057007388 */ /* 0x0203e80000000c00 */
[----:B------:R1:W-:Y:S04]  /*79c0*/  STS.128 [R87+0x40], R60 ;  /* 0x0000403c57007388 */ /* 0x0003e80000000c00 */
[----:B------:R1:W-:Y:S04]  /*79d0*/  STS.128 [R87+0x80], R56 ;  /* 0x0000803857007388 */ /* 0x0003e80000000c00 */
[----:B------:R1:W-:Y:S01]  /*79e0*/  STS.128 [R87+0xc0], R52 ;  /* 0x0000c03457007388 */ /* 0x0003e20000000c00 */
[----:B------:R-:W-:Y:S06]  /*79f0*/  BAR.SYNC.DEFER_BLOCKING 0x0 ;  /* 0x0000000000007b1d */ /* 0x000fec0000010000 */
[----:B------:R1:W2:Y:S04]  /*7a00*/  LDS.64 R12, [R84+UR6+0x220] ;  /* 0x00022006540c7984 */ /* 0x0002a80008000a00 */
[----:B------:R1:W1:Y:S04]  /*7a10*/  LDS.64 R10, [R84+UR6+0x320] ;  /* 0x00032006540a7984 */ /* 0x0002680008000a00 */
[----:B------:R1:W1:Y:S04]  /*7a20*/  LDS.64 R8, [R84+UR6+0x440] ;  /* 0x0004400654087984 */ /* 0x0002680008000a00 */
[----:B------:R1:W1:Y:S04]  /*7a30*/  LDS.64 R6, [R84+UR6+0x540] ;  /* 0x0005400654067984 */ /* 0x0002680008000a00 */
[----:B------:R1:W1:Y:S04]  /*7a40*/  LDS.64 R18, [R84+UR6+0x660] ;  /* 0x0006600654127984 */ /* 0x0002680008000a00 */
[----:B------:R1:W1:Y:S01]  /*7a50*/  LDS.64 R16, [R84+UR6+0x760] ;  /* 0x0007600654107984 */ /* 0x0002620008000a00 */
[----:B------:R-:W-:Y:S05]  /*7a60*/  @P2 BRA `(.L_x_77) ;  /* 0x0000000000182947 */ /* 0x000fea0003800000 */
[----:B------:R-:W4:Y:S04]  /*7a70*/  LDS.64 R4, [R84+UR6] ;  /* 0x0000000654047984 */ /* 0x000f280008000a00 */
[----:B------:R-:W3:Y:S01]  /*7a80*/  LDS.64 R20, [R84+UR6+0x100] ;  /* 0x0001000654147984 */ /* 0x000ee20008000a00 */
[-C--:B----4-:R-:W-:Y:S02]  /*7a90*/  DMUL R4, R4, R88.reuse ;  /* 0x0000005804047228 */ /* 0x090fe40000000000 */
[----:B---3--:R-:W-:-:S05]  /*7aa0*/  DMUL R20, R20, R88 ;  /* 0x0000005814147228 */ /* 0x008fca0000000000 */
[----:B------:R3:W-:Y:S04]  /*7ab0*/  @P0 ST.E.64 desc[UR24][R14.64], R4 ;  /* 0x000000040e000985 */ /* 0x0007e8000c101b18 */
[----:B------:R3:W-:Y:S02]  /*7ac0*/  @P1 ST.E.64 desc[UR24][R14.64+0x100], R20 ;  /* 0x000100140e001985 */ /* 0x0007e4000c101b18 */
.L_x_77:
[----:B------:R-:W-:Y:S05]  /*7ad0*/  BSYNC B0 ;  /* 0x0000000000007941 */ /* 0x000fea0003800000 */
.L_x_76:
[----:B---3--:R-:W-:Y:S01]  /*7ae0*/  VIADD R4, R0, 0x19 ;  /* 0x0000001900047836 */ /* 0x008fe20000000000 */
[----:B------:R-:W-:Y:S01]  /*7af0*/  BSSY B0, `(.L_x_78) ;  /* 0x000000d000007945 */ /* 0x000fe20003800000 */
[-C--:B-1----:R-:W-:Y:S02]  /*7b00*/  DMUL R16, R16, R88.reuse ;  /* 0x0000005810107228 */ /* 0x082fe40000000000 */
[-C--:B------:R-:W-:Y:S01]  /*7b10*/  DMUL R18, R18, R88.reuse ;  /* 0x0000005812127228 */ /* 0x080fe20000000000 */
[----:B------:R-:W-:Y:S01]  /*7b20*/  ISETP.GE.AND P2, PT, R4, UR7, PT ;  /* 0x0000000704007c0c */ /* 0x000fe2000bf46270 */
[-C--:B------:R-:W-:Y:S01]  /*7b30*/  DMUL R4, R10, R88.reuse ;  /* 0x000000580a047228 */ /* 0x080fe20000000000 */
[----:B------:R-:W-:Y:S01]  /*7b40*/  IADD3 R10, P3, R14, R2, RZ ;  /* 0x000000020e0a7210 */ /* 0x000fe20007f7e0ff */
[-C--:B------:R-:W-:Y:S02]  /*7b50*/  DMUL R6, R6, R88.reuse ;  /* 0x0000005806067228 */ /* 0x080fe40000000000 */
[----:B------:R-:W-:-:S02]  /*7b60*/  DMUL R8, R8, R88 ;  /* 0x0000005808087228 */ /* 0x000fc40000000000 */
[----:B--2---:R-:W-:Y:S01]  /*7b70*/  DMUL R12, R12, R88 ;  /* 0x000000580c0c7228 */ /* 0x004fe20000000000 */
[----:B------:R-:W-:-:S05]  /*7b80*/  IMAD.X R11, R15, 0x1, R3, P3 ;  /* 0x000000010f0b7824 */ /* 0x000fca00018e0603 */
[----:B------:R-:W-:Y:S05]  /*7b90*/  @P2 BRA `(.L_x_79) ;  /* 0x0000000000082947 */ /* 0x000fea0003800000 */
[----:B------:R1:W-:Y:S04]  /*7ba0*/  @P0 ST.E.64 desc[UR24][R10.64], R12 ;  /* 0x0000000c0a000985 */ /* 0x0003e8000c101b18 */
[----:B------:R1:W-:Y:S02]  /*7bb0*/  @P1 ST.E.64 desc[UR24][R10.64+0x100], R4 ;  /* 0x000100040a001985 */ /* 0x0003e4000c101b18 */
.L_x_79:
[----:B------:R-:W-:Y:S05]  /*7bc0*/  BSYNC B0 ;  /* 0x0000000000007941 */ /* 0x000fea0003800000 */
.L_x_78:
[----:B-1----:R-:W-:Y:S01]  /*7bd0*/  VIADD R4, R0, 0x1a ;  /* 0x0000001a00047836 */ /* 0x002fe20000000000 */
[----:B------:R-:W-:Y:S01]  /*7be0*/  IADD3 R10, P3, R10, R2, RZ ;  /* 0x000000020a0a7210 */ /* 0x000fe20007f7e0ff */
[----:B------:R-:W-:Y:S03]  /*7bf0*/  BSSY B0, `(.L_x_80) ;  /* 0x0000008000007945 */ /* 0x000fe60003800000 */
[----:B------:R-:W-:Y:S01]  /*7c00*/  ISETP.GE.AND P2, PT, R4, UR7, PT ;  /* 0x0000000704007c0c */ /* 0x000fe2000bf46270 */
[----:B------:R-:W-:-:S12]  /*7c10*/  IMAD.X R11, R11, 0x1, R3, P3 ;  /* 0x000000010b0b7824 */ /* 0x000fd800018e0603 */
[----:B------:R-:W-:Y:S05]  /*7c20*/  @P2 BRA `(.L_x_81) ;  /* 0x0000000000102947 */ /* 0x000fea0003800000 */
[----:B------:R-:W-:Y:S01]  /*7c30*/  @P1 MOV R4, R10 ;  /* 0x0000000a00041202 */ /* 0x000fe20000000f00 */
[----:B------:R1:W-:Y:S01]  /*7c40*/  @P0 ST.E.64 desc[UR24][R10.64], R8 ;  /* 0x000000080a000985 */ /* 0x0003e2000c101b18 */
[----:B------:R-:W-:-:S05]  /*7c50*/  @P1 MOV R5, R11 ;  /* 0x0000000b00051202 */ /* 0x000fca0000000f00 */
[----:B------:R1:W-:Y:S02]  /*7c60*/  @P1 ST.E.64 desc[UR24][R4.64+0x100], R6 ;  /* 0x0001000604001985 */ /* 0x0003e4000c101b18 */
.L_x_81:
[----:B------:R-:W-:Y:S05]  /*7c70*/  BSYNC B0 ;  /* 0x0000000000007941 */ /* 0x000fea0003800000 */
.L_x_80:
[----:B------:R-:W-:Y:S01]  /*7c80*/  VIADD R0, R0, 0x1b ;  /* 0x0000001b00007836 */ /* 0x000fe20000000000 */
[----:B-1----:R-:W-:-:S04]  /*7c90*/  IADD3 R4, P3, R10, R2, RZ ;  /* 0x000000020a047210 */ /* 0x002fc80007f7e0ff */
[----:B------:R-:W-:Y:S01]  /*7ca0*/  ISETP.GE.AND P2, PT, R0, UR7, PT ;  /* 0x0000000700007c0c */ /* 0x000fe2000bf46270 */
[----:B------:R-:W-:-:S12]  /*7cb0*/  IMAD.X R5, R11, 0x1, R3, P3 ;  /* 0x000000010b057824 */ /* 0x000fd800018e0603 */
[----:B------:R-:W-:Y:S05]  /*7cc0*/  @P2 BRA `(.L_x_51) ;  /* 0x0000000000142947 */ /* 0x000fea0003800000 */
[----:B------:R-:W-:Y:S01]  /*7cd0*/  @P1 IMAD R3, R3, 0x3, RZ ;  /* 0x0000000303031824 */ /* 0x000fe200078e02ff */
[----:B------:R1:W-:Y:S01]  /*7ce0*/  @P0 ST.E.64 desc[UR24][R4.64], R18 ;  /* 0x0000001204000985 */ /* 0x0003e2000c101b18 */
[----:B------:R-:W-:-:S05]  /*7cf0*/  @P1 IMAD.WIDE.U32 R14, R2, 0x3, R14 ;  /* 0x00000003020e1825 */ /* 0x000fca00078e000e */
[----:B------:R-:W-:-:S05]  /*7d00*/  @P1 IADD3 R15, R15, R3, RZ ;  /* 0x000000030f0f1210 */ /* 0x000fca0007ffe0ff */
[----:B------:R1:W-:Y:S02]  /*7d10*/  @P1 ST.E.64 desc[UR24][R14.64+0x100], R16 ;  /* 0x000100100e001985 */ /* 0x0003e4000c101b18 */
.L_x_51:
[----:B------:R-:W-:Y:S05]  /*7d20*/  BSYNC B1 ;  /* 0x0000000000017941 */ /* 0x000fea0003800000 */
.L_x_19:
[----:B------:R-:W-:Y:S02]  /*7d30*/  ULDC UR4, c[0x0][0x2f0] ;  /* 0x0000bc0000047ab9 */ /* 0x000fe40000000800 */
[----:B------:R-:W-:-:S13]  /*7d40*/  ISETP.NE.AND P0, PT, RZ, UR4, PT ;  /* 0x00000004ff007c0c */ /* 0x000fda000bf05270 */
[----:B------:R-:W-:Y:S05]  /*7d50*/  @P0 EXIT ;  /* 0x000000000000094d */ /* 0x000fea0003800000 */
[----:B------:R-:W4:Y:S02]  /*7d60*/  LDC R2, c[0x0][0x224] ;  /* 0x00008900ff027b82 */ /* 0x000f240000000800 */
[----:B----4-:R-:W-:-:S13]  /*7d70*/  ISETP.GE.AND P0, PT, R2, 0x2, PT ;  /* 0x000000020200780c */ /* 0x010fda0003f06270 */
[----:B------:R-:W-:Y:S05]  /*7d80*/  @!P0 EXIT ;  /* 0x000000000000894d */ /* 0x000fea0003800000 */
[----:B------:R-:W4:Y:S01]  /*7d90*/  S2R R0, SR_TID.X ;  /* 0x0000000000007919 */ /* 0x000f220000002100 */
[----:B------:R-:W-:-:S06]  /*7da0*/  UIADD3 UR4, UR17, 0x1, URZ ;  /* 0x0000000111047890 */ /* 0x000fcc000fffe03f */
[----:B------:R-:W-:Y:S01]  /*7db0*/  ISETP.NE.AND P1, PT, R2, UR4, PT ;  /* 0x0000000402007c0c */ /* 0x000fe2000bf25270 */
[----:B------:R-:W-:Y:S01]  /*7dc0*/  IMAD.U32 R2, RZ, RZ, UR4 ;  /* 0x00000004ff027e24 */ /* 0x000fe2000f8e00ff */
[----:B------:R-:W-:Y:S05]  /*7dd0*/  WARPSYNC.ALL ;  /* 0x0000000000007948 */ /* 0x000fea0003800000 */
[----:B------:R-:W-:Y:S01]  /*7de0*/  BAR.SYNC.DEFER_BLOCKING 0x0 ;  /* 0x0000000000007b1d */ /* 0x000fe20000010000 */
[----:B------:R-:W-:Y:S02]  /*7df0*/  SEL R2, R2, RZ, P1 ;  /* 0x000000ff02027207 */ /* 0x000fe40000800000 */
[----:B----4-:R-:W-:-:S13]  /*7e00*/  ISETP.GT.AND P0, PT, R0, RZ, PT ;  /* 0x000000ff0000720c */ /* 0x010fda0003f04270 */
[----:B------:R-:W-:Y:S05]  /*7e10*/  @P0 EXIT ;  /* 0x000000000000094d */ /* 0x000fea0003800000 */
[----:B------:R-:W4:Y:S01]  /*7e20*/  S2R R3, SR_CTAID.Y ;  /* 0x0000000000037919 */ /* 0x000f220000002600 */
[----:B------:R-:W2:Y:S01]  /*7e30*/  S2UR UR6, SR_CTAID.X ;  /* 0x00000000000679c3 */ /* 0x000ea20000002500 */
[----:B------:R-:W-:Y:S01]  /*7e40*/  ULDC UR5, c[0x0][0x228] ;  /* 0x00008a0000057ab9 */ /* 0x000fe20000000800 */
[----:B------:R-:W-:Y:S02]  /*7e50*/  UMOV UR4, 0xffffffff ;  /* 0xffffffff00047882 */ /* 0x000fe40000000000 */
[----:B------:R-:W-:-:S04]  /*7e60*/  USHF.L.U32 UR4, UR4, UR5, URZ ;  /* 0x0000000504047299 */ /* 0x000fc8000800063f */
[----:B------:R-:W3:Y:S08]  /*7e70*/  LDC R0, c[0x0][0x21c] ;  /* 0x00008700ff007b82 */ /* 0x000ef00000000800 */
[----:B-1----:R-:W1:Y:S01]  /*7e80*/  LDC.64 R4, c[0x0][0x330] ;  /* 0x0000cc00ff047b82 */ /* 0x002e620000000a00 */
[----:B--2---:R-:W-:Y:S01]  /*7e90*/  ULOP3.LUT UR4, UR6, UR4, URZ, 0x30, !UPT ;  /* 0x0000000406047292 */ /* 0x004fe2000f8e303f */
[----:B----4-:R-:W-:Y:S01]  /*7ea0*/  SHF.L.U32 R3, R3, UR5, RZ ;  /* 0x0000000503037c19 */ /* 0x010fe200080006ff */
[----:B------:R-:W-:-:S04]  /*7eb0*/  USHF.R.S32.HI UR5, URZ, UR5, UR6 ;  /* 0x000000053f057299 */ /* 0x000fc80008011406 */
[----:B------:R-:W-:-:S05]  /*7ec0*/  IADD3 R3, R3, UR4, RZ ;  /* 0x0000000403037c10 */ /* 0x000fca000fffe0ff */
[----:B---3--:R-:W-:-:S04]  /*7ed0*/  IMAD R3, R3, R0, UR5 ;  /* 0x0000000503037e24 */ /* 0x008fc8000f8e0200 */
[----:B-1----:R-:W-:Y:S01]  /*7ee0*/  IMAD.WIDE R4, R3, 0x4, R4 ;  /* 0x0000000403047825 */ /* 0x002fe200078e0204 */
[----:B------:R-:W-:Y:S01]  /*7ef0*/  @!PT LDS RZ, [RZ] ;  /* 0x00000000fffff984 */ /* 0x000fe20000000800 */
[----:B------:R-:W-:Y:S01]  /*7f00*/  @!PT LDS RZ, [RZ] ;  /* 0x00000000fffff984 */ /* 0x000fe20000000800 */
[----:B------:R-:W-:Y:S01]  /*7f10*/  @!PT LDS RZ, [RZ] ;  /* 0x00000000fffff984 */ /* 0x000fe20000000800 */
[----:B------:R-:W-:Y:S01]  /*7f20*/  @!PT LDS RZ, [RZ] ;  /* 0x00000000fffff984 */ /* 0x000fe20000000800 */
[----:B------:R-:W-:Y:S06]  /*7f30*/  MEMBAR.ALL.GPU ;  /* 0x0000000000007992 */ /* 0x000fec000000a000 */
[----:B------:R-:W-:-:S00]  /*7f40*/  ERRBAR ;  /* 0x00000000000079ab */ /* 0x000fc00000000000 */
[----:B------:R-:W-:Y:S06]  /*7f50*/  CGAERRBAR ;  /* 0x00000000000075ab */ /* 0x000fec0000000000 */
[----:B------:R-:W-:Y:S01]  /*7f60*/  STG.E.STRONG.GPU desc[UR24][R4.64], R2 ;  /* 0x0000000204007986 */ /* 0x000fe2000c10f918 */
[----:B------:R-:W-:Y:S05]  /*7f70*/  EXIT ;  /* 0x000000000000794d */ /* 0x000fea0003800000 */
.L_x_82:
[----:B------:R-:W-:-:S00]  /*7f80*/  BRA `(.L_x_82) ;  /* 0xfffffffc00fc7947 */ /* 0x000fc0000383ffff */
[----:B------:R-:W-:-:S00]  /*7f90*/  NOP ;  /* 0x0000000000007918 */ /* 0x000fc00000000000 */
        /* <DEDUP_REMOVED lines=14> */
.L_x_83:


//--------------------- .nv.shared._ZN7cutlass6KernelINS_4gemm6kernel13TrmmUniversalINS1_11threadblock13MmaMultistageINS1_9GemmShapeILi64ELi64ELi16EEENS_9transform11threadblock44PredicatedTileAccessIteratorTriangularMatrixINS_11MatrixShapeILi64ELi16EEEdNS_6layout8RowMajorELi1ENS8_29PitchLinearWarpRakedThreadMapINS_16PitchLinearShapeILi16ELi64EEELi128ENSG_ILi16ELi2EEELi1EEELNS_8SideModeE1ELNS_8FillModeE0ELNS_8DiagTypeE3ENS_5ArrayIdLi1ELb1EEEEENS9_25RegularTileAccessIteratorISC_dNSD_40RowMajorTensorOpMultiplicand64bCrosswiseELi1ESJ_Li8EEELNS_4arch14CacheOperation4KindE0ENSA_INSB_ILi16ELi64EEEdSE_Li0ENS8_31PitchLinearWarpStripedThreadMapINSG_ILi64ELi16EEELi128ESI_Li1EEELSK_1ELSL_1ELSM_0ESO_EENSQ_ISW_dNSD_40RowMajorTensorOpMultiplicandCongruous64bELi0ESZ_Li8EEELSV_0EdSE_NS4_9MmaPolicyINS1_4warp11MmaTensorOpINS6_ILi32ELi32ELi16EEEdSR_dS11_dSE_NS14_17MmaTensorOpPolicyINST_3MmaINS6_ILi8ELi8ELi4EEELi32EdSE_dNSD_11ColumnMajorEdSE_NST_13OpMultiplyAddEEENSB_ILi1ELi1EEEEELi1ELb0EbEENSB_ILi0ELi0EEES1G_Li1EEELi3ELNS1_23SharedMemoryClearOptionE1EbEENS_8epilogue11threadblock8EpilogueIS7_S1F_Li1ENS1L_22PredicatedTileIteratorINS1L_26OutputTileOptimalThreadMapINS1L_15OutputTileShapeILi64ELi8ELi2ELi1ELi1EEENS1P_ILi1ELi4ELi1ELi1ELi4EEELi128ELi1ELi64EEEdLb0ENSD_9NoPermuteELb1EEENS1K_4warp24FragmentIteratorTensorOpIS16_S19_dNSN_IdLi2ELb1EEESE_EENS1V_20TileIteratorTensorOpIS16_S19_dSE_EENS1L_18SharedLoadIteratorINS1S_18CompactedThreadMapEdLi8EEENS1K_6thread17LinearCombinationIdLi1EddLNS24_9ScaleType4KindE0ELNS_15FloatRoundStyleE2EdEENSB_ILi0ELi4EEELi1ELi1EEENS4_30GemmIdentityThreadblockSwizzleILi1EEELSK_1ELSL_1ELSM_0EEEEEvNT_6ParamsE --------------------------
	.section	.nv.shared._ZN7cutlass6KernelINS_4gemm6kernel13TrmmUniversalINS1_11threadblock13MmaMultistageINS1_9GemmShapeILi64ELi64ELi16EEENS_9transform11threadblock44PredicatedTileAccessIteratorTriangularMatrixINS_11MatrixShapeILi64ELi16EEEdNS_6layout8RowMajorELi1ENS8_29PitchLinearWarpRakedThreadMapINS_16PitchLinearShapeILi16ELi64EEELi128ENSG_ILi16ELi2EEELi1EEELNS_8SideModeE1ELNS_8FillModeE0ELNS_8DiagTypeE3ENS_5ArrayIdLi1ELb1EEEEENS9_25RegularTileAccessIteratorISC_dNSD_40RowMajorTensorOpMultiplicand64bCrosswiseELi1ESJ_Li8EEELNS_4arch14CacheOperation4KindE0ENSA_INSB_ILi16ELi64EEEdSE_Li0ENS8_31PitchLinearWarpStripedThreadMapINSG_ILi64ELi16EEELi128ESI_Li1EEELSK_1ELSL_1ELSM_0ESO_EENSQ_ISW_dNSD_40RowMajorTensorOpMultiplicandCongruous64bELi0ESZ_Li8EEELSV_0EdSE_NS4_9MmaPolicyINS1_4warp11MmaTensorOpINS6_ILi32ELi32ELi16EEEdSR_dS11_dSE_NS14_17MmaTensorOpPolicyINST_3MmaINS6_ILi8ELi8ELi4EEELi32EdSE_dNSD_11ColumnMajorEdSE_NST_13OpMultiplyAddEEENSB_ILi1ELi1EEEEELi1ELb0EbEENSB_ILi0ELi0EEES1G_Li1EEELi3ELNS1_23SharedMemoryClearOptionE1EbEENS_8epilogue11threadblock8EpilogueIS7_S1F_Li1ENS1L_22PredicatedTileIteratorINS1L_26OutputTileOptimalThreadMapINS1L_15OutputTileShapeILi64ELi8ELi2ELi1ELi1EEENS1P_ILi1ELi4ELi1ELi1ELi4EEELi128ELi1ELi64EEEdLb0ENSD_9NoPermuteELb1EEENS1K_4warp24FragmentIteratorTensorOpIS16_S19_dNSN_IdLi2ELb1EEESE_EENS1V_20TileIteratorTensorOpIS16_S19_dSE_EENS1L_18SharedLoadIteratorINS1S_18CompactedThreadMapEdLi8EEENS1K_6thread17LinearCombinationIdLi1EddLNS24_9ScaleType4KindE0ELNS_15FloatRoundStyleE2EdEENSB_ILi0ELi4EEELi1ELi1EEENS4_30GemmIdentityThreadblockSwizzleILi1EEELSK_1ELSL_1ELSM_0EEEEEvNT_6ParamsE,"aw",@nobits
	.sectionflags	@""
	.align	16
	.zero		1024


//--------------------- .nv.shared.reserved.0     --------------------------
	.section	.nv.shared.reserved.0,"aw",@nobits
	.weak		__nv_reservedSMEM_offset_0_alias
	.size		__nv_reservedSMEM_offset_0_alias, 0, 0
	.other		__nv_reservedSMEM_offset_0_alias,@"STO_CUDA_RESERVED_SHARED STV_DEFAULT"
__nv_reservedSMEM_offset_0_alias:
	.zero		0


//--------------------- .nv.global                --------------------------
	.section	.nv.global,"aw",@nobits
.nv.global:
	.type		_ZN39_INTERNAL_372a2af7_4_k_cu_9689c1bf_33704cute1_E,@object
	.size		_ZN39_INTERNAL_372a2af7_4_k_cu_9689c1bf_33704cute1_E,(_ZN39_INTERNAL_372a2af7_4_k_cu_9689c1bf_33704cuda3std3__45__cpo6cbeginE - _ZN39_INTERNAL_372a2af7_4_k_cu_9689c1bf_33704cute1_E)
_ZN39_INTERNAL_372a2af7_4_k_cu_9689c1bf_33704cute1_E:
	.zero		1
	.type		_ZN39_INTERNAL_372a2af7_4_k_cu_9689c1bf_33704cuda3std3__45__cpo6cbeginE,@object
	.size		_ZN39_INTERNAL_372a2af7_4_k_cu_9689c1bf_33704cuda3std3__45__cpo6cbeginE,(_ZN39_INTERNAL_372a2af7_4_k_cu_9689c1bf_33704cuda3std3__48in_placeE - _ZN39_INTERNAL_372a2af7_4_k_cu_9689c1bf_33704cuda3std3__45__cpo6cbeginE)
_ZN39_INTERNAL_372a2af7_4_k_cu_9689c1bf_33704cuda3std3__45__cpo6cbeginE:
	.zero		1
	.type		_ZN39_INTERNAL_372a2af7_4_k_cu_9689c1bf_33704cuda3std3__48in_placeE,@object
	.size		_ZN39_INTERNAL_372a2af7_4_k_cu_9689c1bf_33704cuda3std3__48in_placeE,(_ZN39_INTERNAL_372a2af7_4_k_cu_9689c1bf_33704cuda3std6ranges3__45__cpo9iter_moveE - _ZN39_INTERNAL_372a2af7_4_k_cu_9689c1bf_33704cuda3std3__48in_placeE)
_ZN39_INTERNAL_372a2af7_4_k_cu_9689c1bf_33704cuda3std3__48in_placeE:
	.zero		1
	.type		_ZN39_INTERNAL_372a2af7_4_k_cu_9689c1bf_33704cuda3std6ranges3__45__cpo9iter_moveE,@object
	.size		_ZN39_INTERNAL_372a2af7_4_k_cu_9689c1bf_33704cuda3std6ranges3__45__cpo9iter_moveE,(_ZN39_INTERNAL_372a2af7_4_k_cu_9689c1bf_33704cuda3std3__45__cpo5beginE - _ZN39_INTERNAL_372a2af7_4_k_cu_9689c1bf_33704cuda3std6ranges3__45__cpo9iter_moveE)
_ZN39_INTERNAL_372a2af7_4_k_cu_9689c1bf_33704cuda3std6ranges3__45__cpo9iter_moveE:
	.zero		1
	.type		_ZN39_INTERNAL_372a2af7_4_k_cu_9689c1bf_33704cuda3std3__45__cpo5beginE,@object
	.size		_ZN39_INTERNAL_372a2af7_4_k_cu_9689c1bf_33704cuda3std3__45__cpo5beginE,(_ZN39_INTERNAL_372a2af7_4_k_cu_9689c1bf_33704cuda3std3__441_GLOBAL__N__372a2af7_4_k_cu_9689c1bf_33706ignoreE - _ZN39_INTERNAL_372a2af7_4_k_cu_9689c1bf_33704cuda3std3__45__cpo5beginE)
_ZN39_INTERNAL_372a2af7_4_k_cu_9689c1bf_33704cuda3std3__45__cpo5beginE:
	.zero		1
	.type		_ZN39_INTERNAL_372a2af7_4_k_cu_9689c1bf_33704cuda3std3__441_GLOBAL__N__372a2af7_4_k_cu_9689c1bf_33706ignoreE,@object
	.size		_ZN39_INTERNAL_372a2af7_4_k_cu_9689c1bf_33704cuda3std3__441_GLOBAL__N__372a2af7_4_k_cu_9689c1bf_33706ignoreE,(_ZN39_INTERNAL_372a2af7_4_k_cu_9689c1bf_33704cute7productE - _ZN39_INTERNAL_372a2af7_4_k_cu_9689c1bf_33704cuda3std3__441_GLOBAL__N__372a2af7_4_k_cu_9689c1bf_33706ignoreE)
_ZN39_INTERNAL_372a2af7_4_k_cu_9689c1bf_33704cuda3std3__441_GLOBAL__N__372a2af7_4_k_cu_9689c1bf_33706ignoreE:
	.zero		1
	.type		_ZN39_INTERNAL_372a2af7_4_k_cu_9689c1bf_33704cute7productE,@object
	.size		_ZN39_INTERNAL_372a2af7_4_k_cu_9689c1bf_33704cute7productE,(_ZN39_INTERNAL_372a2af7_4_k_cu_9689c1bf_33704cuda3std3__45__cpo3endE - _ZN39_INTERNAL_372a2af7_4_k_cu_9689c1bf_33704cute7productE)
_ZN39_INTERNAL_372a2af7_4_k_cu_9689c1bf_33704cute7productE:
	.zero		1
	.type		_ZN39_INTERNAL_372a2af7_4_k_cu_9689c1bf_33704cuda3std3__45__cpo3endE,@object
	.size		_ZN39_INTERNAL_372a2af7_4_k_cu_9689c1bf_33704cuda3std3__45__cpo3endE,(_ZN39_INTERNAL_372a2af7_4_k_cu_9689c1bf_33704cuda3std3__419piecewise_constructE - _ZN39_INTERNAL_372a2af7_4_k_cu_9689c1bf_33704cuda3std3__45__cpo3endE)
_ZN39_INTERNAL_372a2af7_4_k_cu_9689c1bf_33704cuda3std3__45__cpo3endE:
	.zero		1
	.type		_ZN39_INTERNAL_372a2af7_4_k_cu_9689c1bf_33704cuda3std3__419piecewise_constructE,@object
	.size		_ZN39_INTERNAL_372a2af7_4_k_cu_9689c1bf_33704cuda3std3__419piecewise_constructE,(_ZN39_INTERNAL_372a2af7_4_k_cu_9689c1bf_33704cuda3std3__45__cpo4cendE - _ZN39_INTERNAL_372a2af7_4_k_cu_9689c1bf_33704cuda3std3__419piecewise_constructE)
_ZN39_INTERNAL_372a2af7_4_k_cu_9689c1bf_33704cuda3std3__419piecewise_constructE:
	.zero		1
	.type		_ZN39_INTERNAL_372a2af7_4_k_cu_9689c1bf_33704cuda3std3__45__cpo4cendE,@object
	.size		_ZN39_INTERNAL_372a2af7_4_k_cu_9689c1bf_33704cuda3std3__45__cpo4cendE,(_ZN39_INTERNAL_372a2af7_4_k_cu_9689c1bf_33704cuda3std6ranges3__45__cpo4swapE - _ZN39_INTERNAL_372a2af7_4_k_cu_9689c1bf_33704cuda3std3__45__cpo4cendE)
_ZN39_INTERNAL_372a2af7_4_k_cu_9689c1bf_33704cuda3std3__45__cpo4cendE:
	.zero		1
	.type		_ZN39_INTERNAL_372a2af7_4_k_cu_9689c1bf_33704cuda3std6ranges3__45__cpo4swapE,@object
	.size		_ZN39_INTERNAL_372a2af7_4_k_cu_9689c1bf_33704cuda3std6ranges3__45__cpo4swapE,(.L_7 - _ZN39_INTERNAL_372a2af7_4_k_cu_9689c1bf_33704cuda3std6ranges3__45__cpo4swapE)
_ZN39_INTERNAL_372a2af7_4_k_cu_9689c1bf_33704cuda3std6ranges3__45__cpo4swapE:
	.zero		1
.L_7:


//--------------------- .nv.constant0._ZN7cutlass6KernelINS_4gemm6kernel13TrmmUniversalINS1_11threadblock13MmaMultistageINS1_9GemmShapeILi64ELi64ELi16EEENS_9transform11threadblock44PredicatedTileAccessIteratorTriangularMatrixINS_11MatrixShapeILi64ELi16EEEdNS_6layout8RowMajorELi1ENS8_29PitchLinearWarpRakedThreadMapINS_16PitchLinearShapeILi16ELi64EEELi128ENSG_ILi16ELi2EEELi1EEELNS_8SideModeE1ELNS_8FillModeE0ELNS_8DiagTypeE3ENS_5ArrayIdLi1ELb1EEEEENS9_25RegularTileAccessIteratorISC_dNSD_40RowMajorTensorOpMultiplicand64bCrosswiseELi1ESJ_Li8EEELNS_4arch14CacheOperation4KindE0ENSA_INSB_ILi16ELi64EEEdSE_Li0ENS8_31PitchLinearWarpStripedThreadMapINSG_ILi64ELi16EEELi128ESI_Li1EEELSK_1ELSL_1ELSM_0ESO_EENSQ_ISW_dNSD_40RowMajorTensorOpMultiplicandCongruous64bELi0ESZ_Li8EEELSV_0EdSE_NS4_9MmaPolicyINS1_4warp11MmaTensorOpINS6_ILi32ELi32ELi16EEEdSR_dS11_dSE_NS14_17MmaTensorOpPolicyINST_3MmaINS6_ILi8ELi8ELi4EEELi32EdSE_dNSD_11ColumnMajorEdSE_NST_13OpMultiplyAddEEENSB_ILi1ELi1EEEEELi1ELb0EbEENSB_ILi0ELi0EEES1G_Li1EEELi3ELNS1_23SharedMemoryClearOptionE1EbEENS_8epilogue11threadblock8EpilogueIS7_S1F_Li1ENS1L_22PredicatedTileIteratorINS1L_26OutputTileOptimalThreadMapINS1L_15OutputTileShapeILi64ELi8ELi2ELi1ELi1EEENS1P_ILi1ELi4ELi1ELi1ELi4EEELi128ELi1ELi64EEEdLb0ENSD_9NoPermuteELb1EEENS1K_4warp24FragmentIteratorTensorOpIS16_S19_dNSN_IdLi2ELb1EEESE_EENS1V_20TileIteratorTensorOpIS16_S19_dSE_EENS1L_18SharedLoadIteratorINS1S_18CompactedThreadMapEdLi8EEENS1K_6thread17LinearCombinationIdLi1EddLNS24_9ScaleType4KindE0ELNS_15FloatRoundStyleE2EdEENSB_ILi0ELi4EEELi1ELi1EEENS4_30GemmIdentityThreadblockSwizzleILi1EEELSK_1ELSL_1ELSM_0EEEEEvNT_6ParamsE --------------------------
	.section	.nv.constant0._ZN7cutlass6KernelINS_4gemm6kernel13TrmmUniversalINS1_11threadblock13MmaMultistageINS1_9GemmShapeILi64ELi64ELi16EEENS_9transform11threadblock44PredicatedTileAccessIteratorTriangularMatrixINS_11MatrixShapeILi64ELi16EEEdNS_6layout8RowMajorELi1ENS8_29PitchLinearWarpRakedThreadMapINS_16PitchLinearShapeILi16ELi64EEELi128ENSG_ILi16ELi2EEELi1EEELNS_8SideModeE1ELNS_8FillModeE0ELNS_8DiagTypeE3ENS_5ArrayIdLi1ELb1EEEEENS9_25RegularTileAccessIteratorISC_dNSD_40RowMajorTensorOpMultiplicand64bCrosswiseELi1ESJ_Li8EEELNS_4arch14CacheOperation4KindE0ENSA_INSB_ILi16ELi64EEEdSE_Li0ENS8_31PitchLinearWarpStripedThreadMapINSG_ILi64ELi16EEELi128ESI_Li1EEELSK_1ELSL_1ELSM_0ESO_EENSQ_ISW_dNSD_40RowMajorTensorOpMultiplicandCongruous64bELi0ESZ_Li8EEELSV_0EdSE_NS4_9MmaPolicyINS1_4warp11MmaTensorOpINS6_ILi32ELi32ELi16EEEdSR_dS11_dSE_NS14_17MmaTensorOpPolicyINST_3MmaINS6_ILi8ELi8ELi4EEELi32EdSE_dNSD_11ColumnMajorEdSE_NST_13OpMultiplyAddEEENSB_ILi1ELi1EEEEELi1ELb0EbEENSB_ILi0ELi0EEES1G_Li1EEELi3ELNS1_23SharedMemoryClearOptionE1EbEENS_8epilogue11threadblock8EpilogueIS7_S1F_Li1ENS1L_22PredicatedTileIteratorINS1L_26OutputTileOptimalThreadMapINS1L_15OutputTileShapeILi64ELi8ELi2ELi1ELi1EEENS1P_ILi1ELi4ELi1ELi1ELi4EEELi128ELi1ELi64EEEdLb0ENSD_9NoPermuteELb1EEENS1K_4warp24FragmentIteratorTensorOpIS16_S19_dNSN_IdLi2ELb1EEESE_EENS1V_20TileIteratorTensorOpIS16_S19_dSE_EENS1L_18SharedLoadIteratorINS1S_18CompactedThreadMapEdLi8EEENS1K_6thread17LinearCombinationIdLi1EddLNS24_9ScaleType4KindE0ELNS_15FloatRoundStyleE2EdEENSB_ILi0ELi4EEELi1ELi1EEENS4_30GemmIdentityThreadblockSwizzleILi1EEELSK_1ELSL_1ELSM_0EEEEEvNT_6ParamsE,"a",@progbits
	.sectionflags	@""
	.align	4
.nv.constant0._ZN7cutlass6KernelINS_4gemm6kernel13TrmmUniversalINS1_11threadblock13MmaMultistageINS1_9GemmShapeILi64ELi64ELi16EEENS_9transform11threadblock44PredicatedTileAccessIteratorTriangularMatrixINS_11MatrixShapeILi64ELi16EEEdNS_6layout8RowMajorELi1ENS8_29PitchLinearWarpRakedThreadMapINS_16PitchLinearShapeILi16ELi64EEELi128ENSG_ILi16ELi2EEELi1EEELNS_8SideModeE1ELNS_8FillModeE0ELNS_8DiagTypeE3ENS_5ArrayIdLi1ELb1EEEEENS9_25RegularTileAccessIteratorISC_dNSD_40RowMajorTensorOpMultiplicand64bCrosswiseELi1ESJ_Li8EEELNS_4arch14CacheOperation4KindE0ENSA_INSB_ILi16ELi64EEEdSE_Li0ENS8_31PitchLinearWarpStripedThreadMapINSG_ILi64ELi16EEELi128ESI_Li1EEELSK_1ELSL_1ELSM_0ESO_EENSQ_ISW_dNSD_40RowMajorTensorOpMultiplicandCongruous64bELi0ESZ_Li8EEELSV_0EdSE_NS4_9MmaPolicyINS1_4warp11MmaTensorOpINS6_ILi32ELi32ELi16EEEdSR_dS11_dSE_NS14_17MmaTensorOpPolicyINST_3MmaINS6_ILi8ELi8ELi4EEELi32EdSE_dNSD_11ColumnMajorEdSE_NST_13OpMultiplyAddEEENSB_ILi1ELi1EEEEELi1ELb0EbEENSB_ILi0ELi0EEES1G_Li1EEELi3ELNS1_23SharedMemoryClearOptionE1EbEENS_8epilogue11threadblock8EpilogueIS7_S1F_Li1ENS1L_22PredicatedTileIteratorINS1L_26OutputTileOptimalThreadMapINS1L_15OutputTileShapeILi64ELi8ELi2ELi1ELi1EEENS1P_ILi1ELi4ELi1ELi1ELi4EEELi128ELi1ELi64EEEdLb0ENSD_9NoPermuteELb1EEENS1K_4warp24FragmentIteratorTensorOpIS16_S19_dNSN_IdLi2ELb1EEESE_EENS1V_20TileIteratorTensorOpIS16_S19_dSE_EENS1L_18SharedLoadIteratorINS1S_18CompactedThreadMapEdLi8EEENS1K_6thread17LinearCombinationIdLi1EddLNS24_9ScaleType4KindE0ELNS_15FloatRoundStyleE2EdEENSB_ILi0ELi4EEELi1ELi1EEENS4_30GemmIdentityThreadblockSwizzleILi1EEELSK_1ELSL_1ELSM_0EEEEEvNT_6ParamsE:
	.zero		824


//--------------------- SYMBOLS --------------------------

	.type		.nv.reservedSmem.offset0,@object
	.size		.nv.reservedSmem.offset0,0x4
